//
// Generated by NVIDIA NVVM Compiler
//
// Compiler Build ID: CL-36424714
// Cuda compilation tools, release 13.0, V13.0.88
// Based on NVVM 20.0.0
//

.version 9.0
.target sm_100
.address_size 64

	// .globl	_Z13min_reductionP8Distancei
.extern .func  (.param .b64 func_retval0) malloc
(
	.param .b64 malloc_param_0
)
;
.func  (.param .b64 func_retval0) __internal_accurate_pow
(
	.param .b64 __internal_accurate_pow_param_0
)
;
// _ZZ13min_reductionP8DistanceiE9distances has been demoted

.visible .entry _Z13min_reductionP8Distancei(
	.param .u64 .ptr .align 1 _Z13min_reductionP8Distancei_param_0,
	.param .u32 _Z13min_reductionP8Distancei_param_1
)
{
	.reg .pred 	%p<5>;
	.reg .b32 	%r<20>;
	.reg .b32 	%f<9>;
	.reg .b64 	%rd<23>;
	// demoted variable
	.shared .align 8 .u64 _ZZ13min_reductionP8DistanceiE9distances;
	ld.param.u64 	%rd5, [_Z13min_reductionP8Distancei_param_0];
	cvta.to.global.u64 	%rd1, %rd5;
	mov.u32 	%r18, %ntid.x;
	shl.b32 	%r8, %r18, 1;
	cvt.u64.u32 	%rd6, %r8;
	{ // callseq 0, 0
	.param .b64 param0;
	st.param.b64 	[param0], %rd6;
	.param .b64 retval0;
	call.uni (retval0), 
	malloc, 
	(
	param0
	);
	ld.param.b64 	%rd7, [retval0];
	} // callseq 0
	st.shared.u64 	[_ZZ13min_reductionP8DistanceiE9distances], %rd7;
	mov.u32 	%r9, %ctaid.x;
	mul.lo.s32 	%r10, %r8, %r9;
	mov.u32 	%r2, %tid.x;
	add.s32 	%r11, %r10, %r2;
	mul.wide.u32 	%rd9, %r2, 8;
	add.s64 	%rd10, %rd7, %rd9;
	mul.wide.s32 	%rd11, %r11, 8;
	add.s64 	%rd2, %rd1, %rd11;
	ld.global.f32 	%f4, [%rd2];
	ld.global.u32 	%r12, [%rd2+4];
	st.f32 	[%rd10], %f4;
	st.u32 	[%rd10+4], %r12;
	ld.shared.u64 	%rd12, [_ZZ13min_reductionP8DistanceiE9distances];
	add.s32 	%r13, %r2, %r18;
	mul.wide.u32 	%rd13, %r13, 8;
	add.s64 	%rd14, %rd12, %rd13;
	add.s32 	%r14, %r13, %r10;
	mul.wide.u32 	%rd15, %r14, 8;
	add.s64 	%rd16, %rd1, %rd15;
	ld.global.f32 	%f5, [%rd16];
	ld.global.u32 	%r15, [%rd16+4];
	st.f32 	[%rd14], %f5;
	st.u32 	[%rd14+4], %r15;
	bar.sync 	0;
$L__BB0_1:
	setp.ge.u32 	%p1, %r2, %r18;
	@%p1 bra 	$L__BB0_6;
	ld.shared.u64 	%rd17, [_ZZ13min_reductionP8DistanceiE9distances];
	add.s64 	%rd3, %rd17, %rd9;
	ld.f32 	%f1, [%rd3];
	mul.wide.s32 	%rd19, %r18, 8;
	add.s64 	%rd4, %rd3, %rd19;
	ld.f32 	%f8, [%rd4];
	setp.geu.f32 	%p2, %f8, %f1;
	@%p2 bra 	$L__BB0_4;
	ld.u32 	%r19, [%rd4+4];
	bra.uni 	$L__BB0_5;
$L__BB0_4:
	ld.u32 	%r19, [%rd3+4];
	mov.f32 	%f8, %f1;
$L__BB0_5:
	st.f32 	[%rd3], %f8;
	st.u32 	[%rd3+4], %r19;
$L__BB0_6:
	bar.sync 	0;
	shr.u32 	%r7, %r18, 1;
	setp.gt.u32 	%p3, %r18, 1;
	mov.u32 	%r18, %r7;
	@%p3 bra 	$L__BB0_1;
	setp.ne.s32 	%p4, %r2, 0;
	@%p4 bra 	$L__BB0_9;
	ld.shared.u64 	%rd20, [_ZZ13min_reductionP8DistanceiE9distances];
	ld.f32 	%f6, [%rd20];
	ld.u32 	%r16, [%rd20+4];
	ld.global.f32 	%f7, [%rd2];
	ld.global.u32 	%r17, [%rd2+4];
	st.global.f32 	[%rd2], %f6;
	st.global.u32 	[%rd2+4], %r16;
	mul.wide.s32 	%rd21, %r16, 8;
	add.s64 	%rd22, %rd1, %rd21;
	st.global.f32 	[%rd22], %f7;
	st.global.u32 	[%rd22+4], %r17;
$L__BB0_9:
	ret;

}
	// .globl	_Z17compute_distancesP5PointP8DistanceiS_
.visible .entry _Z17compute_distancesP5PointP8DistanceiS_(
	.param .u64 .ptr .align 1 _Z17compute_distancesP5PointP8DistanceiS__param_0,
	.param .u64 .ptr .align 1 _Z17compute_distancesP5PointP8DistanceiS__param_1,
	.param .u32 _Z17compute_distancesP5PointP8DistanceiS__param_2,
	.param .align 4 .b8 _Z17compute_distancesP5PointP8DistanceiS__param_3[8]
)
{
	.reg .pred 	%p<28>;
	.reg .b32 	%r<40>;
	.reg .b32 	%f<8>;
	.reg .b64 	%rd<9>;
	.reg .b64 	%fd<38>;

	ld.param.f32 	%f4, [_Z17compute_distancesP5PointP8DistanceiS__param_3+4];
	ld.param.f32 	%f3, [_Z17compute_distancesP5PointP8DistanceiS__param_3];
	ld.param.u64 	%rd1, [_Z17compute_distancesP5PointP8DistanceiS__param_0];
	ld.param.u64 	%rd2, [_Z17compute_distancesP5PointP8DistanceiS__param_1];
	ld.param.u32 	%r6, [_Z17compute_distancesP5PointP8DistanceiS__param_2];
	mov.u32 	%r7, %ctaid.x;
	mov.u32 	%r8, %ntid.x;
	mov.u32 	%r9, %tid.x;
	mad.lo.s32 	%r1, %r7, %r8, %r9;
	setp.ge.s32 	%p1, %r1, %r6;
	@%p1 bra 	$L__BB1_16;
	cvta.to.global.u64 	%rd3, %rd1;
	mul.wide.s32 	%rd4, %r1, 8;
	add.s64 	%rd5, %rd3, %rd4;
	ld.global.f32 	%f5, [%rd5];
	sub.f32 	%f1, %f5, %f3;
	ld.global.f32 	%f6, [%rd5+4];
	sub.f32 	%f2, %f6, %f4;
	cvt.f64.f32 	%fd1, %f1;
	{
	.reg .b32 %temp; 
	mov.b64 	{%temp, %r2}, %fd1;
	}
	mov.f64 	%fd18, 0d4000000000000000;
	{
	.reg .b32 %temp; 
	mov.b64 	{%temp, %r10}, %fd18;
	}
	and.b32  	%r4, %r10, 2146435072;
	setp.eq.s32 	%p2, %r4, 1062207488;
	abs.f64 	%fd2, %fd1;
	{ // callseq 1, 0
	.param .b64 param0;
	st.param.f64 	[param0], %fd2;
	.param .b64 retval0;
	call.uni (retval0), 
	__internal_accurate_pow, 
	(
	param0
	);
	ld.param.f64 	%fd19, [retval0];
	} // callseq 1
	setp.lt.s32 	%p3, %r2, 0;
	neg.f64 	%fd21, %fd19;
	selp.f64 	%fd22, %fd21, %fd19, %p2;
	selp.f64 	%fd35, %fd22, %fd19, %p3;
	setp.neu.f32 	%p4, %f1, 0f00000000;
	@%p4 bra 	$L__BB1_3;
	setp.eq.s32 	%p5, %r4, 1062207488;
	selp.b32 	%r11, %r2, 0, %p5;
	setp.lt.s32 	%p6, %r10, 0;
	or.b32  	%r12, %r11, 2146435072;
	selp.b32 	%r13, %r12, %r11, %p6;
	mov.b32 	%r14, 0;
	mov.b64 	%fd35, {%r14, %r13};
$L__BB1_3:
	add.f64 	%fd23, %fd1, 0d4000000000000000;
	{
	.reg .b32 %temp; 
	mov.b64 	{%temp, %r15}, %fd23;
	}
	and.b32  	%r16, %r15, 2146435072;
	setp.ne.s32 	%p7, %r16, 2146435072;
	@%p7 bra 	$L__BB1_8;
	setp.num.f32 	%p8, %f1, %f1;
	@%p8 bra 	$L__BB1_6;
	mov.f64 	%fd24, 0d4000000000000000;
	add.rn.f64 	%fd35, %fd1, %fd24;
	bra.uni 	$L__BB1_8;
$L__BB1_6:
	setp.neu.f64 	%p9, %fd2, 0d7FF0000000000000;
	@%p9 bra 	$L__BB1_8;
	setp.lt.s32 	%p10, %r2, 0;
	setp.eq.s32 	%p11, %r4, 1062207488;
	setp.lt.s32 	%p12, %r10, 0;
	selp.b32 	%r18, 0, 2146435072, %p12;
	and.b32  	%r19, %r10, 2147483647;
	setp.ne.s32 	%p13, %r19, 1071644672;
	or.b32  	%r20, %r18, -2147483648;
	selp.b32 	%r21, %r20, %r18, %p13;
	selp.b32 	%r22, %r21, %r18, %p11;
	selp.b32 	%r23, %r22, %r18, %p10;
	mov.b32 	%r24, 0;
	mov.b64 	%fd35, {%r24, %r23};
$L__BB1_8:
	setp.eq.s32 	%p14, %r4, 1062207488;
	setp.eq.f32 	%p15, %f1, 0f3F800000;
	selp.f64 	%fd9, 0d3FF0000000000000, %fd35, %p15;
	cvt.f64.f32 	%fd10, %f2;
	{
	.reg .b32 %temp; 
	mov.b64 	{%temp, %r5}, %fd10;
	}
	abs.f64 	%fd11, %fd10;
	{ // callseq 2, 0
	.param .b64 param0;
	st.param.f64 	[param0], %fd11;
	.param .b64 retval0;
	call.uni (retval0), 
	__internal_accurate_pow, 
	(
	param0
	);
	ld.param.f64 	%fd25, [retval0];
	} // callseq 2
	setp.lt.s32 	%p16, %r5, 0;
	neg.f64 	%fd27, %fd25;
	selp.f64 	%fd28, %fd27, %fd25, %p14;
	selp.f64 	%fd37, %fd28, %fd25, %p16;
	setp.neu.f32 	%p17, %f2, 0f00000000;
	@%p17 bra 	$L__BB1_10;
	setp.eq.s32 	%p18, %r4, 1062207488;
	selp.b32 	%r26, %r5, 0, %p18;
	setp.lt.s32 	%p19, %r10, 0;
	or.b32  	%r27, %r26, 2146435072;
	selp.b32 	%r28, %r27, %r26, %p19;
	mov.b32 	%r29, 0;
	mov.b64 	%fd37, {%r29, %r28};
$L__BB1_10:
	add.f64 	%fd29, %fd10, 0d4000000000000000;
	{
	.reg .b32 %temp; 
	mov.b64 	{%temp, %r30}, %fd29;
	}
	and.b32  	%r31, %r30, 2146435072;
	setp.ne.s32 	%p20, %r31, 2146435072;
	@%p20 bra 	$L__BB1_15;
	setp.num.f32 	%p21, %f2, %f2;
	@%p21 bra 	$L__BB1_13;
	mov.f64 	%fd30, 0d4000000000000000;
	add.rn.f64 	%fd37, %fd10, %fd30;
	bra.uni 	$L__BB1_15;
$L__BB1_13:
	setp.neu.f64 	%p22, %fd11, 0d7FF0000000000000;
	@%p22 bra 	$L__BB1_15;
	setp.lt.s32 	%p23, %r5, 0;
	setp.eq.s32 	%p24, %r4, 1062207488;
	setp.lt.s32 	%p25, %r10, 0;
	selp.b32 	%r33, 0, 2146435072, %p25;
	and.b32  	%r34, %r10, 2147483647;
	setp.ne.s32 	%p26, %r34, 1071644672;
	or.b32  	%r35, %r33, -2147483648;
	selp.b32 	%r36, %r35, %r33, %p26;
	selp.b32 	%r37, %r36, %r33, %p24;
	selp.b32 	%r38, %r37, %r33, %p23;
	mov.b32 	%r39, 0;
	mov.b64 	%fd37, {%r39, %r38};
$L__BB1_15:
	setp.eq.f32 	%p27, %f2, 0f3F800000;
	selp.f64 	%fd31, 0d3FF0000000000000, %fd37, %p27;
	add.f64 	%fd32, %fd9, %fd31;
	sqrt.rn.f64 	%fd33, %fd32;
	cvt.rn.f32.f64 	%f7, %fd33;
	cvta.to.global.u64 	%rd6, %rd2;
	add.s64 	%rd8, %rd6, %rd4;
	st.global.f32 	[%rd8], %f7;
	st.global.u32 	[%rd8+4], %r1;
$L__BB1_16:
	ret;

}
.func  (.param .b64 func_retval0) __internal_accurate_pow(
	.param .b64 __internal_accurate_pow_param_0
)
{
	.reg .pred 	%p<8>;
	.reg .b32 	%r<49>;
	.reg .b32 	%f<3>;
	.reg .b64 	%fd<109>;

	ld.param.f64 	%fd10, [__internal_accurate_pow_param_0];
	{
	.reg .b32 %temp; 
	mov.b64 	{%temp, %r46}, %fd10;
	}
	{
	.reg .b32 %temp; 
	mov.b64 	{%r45, %temp}, %fd10;
	}
	shr.u32 	%r47, %r46, 20;
	setp.gt.u32 	%p1, %r46, 1048575;
	@%p1 bra 	$L__BB2_2;
	mul.f64 	%fd11, %fd10, 0d4350000000000000;
	{
	.reg .b32 %temp; 
	mov.b64 	{%temp, %r46}, %fd11;
	}
	{
	.reg .b32 %temp; 
	mov.b64 	{%r45, %temp}, %fd11;
	}
	shr.u32 	%r16, %r46, 20;
	add.s32 	%r47, %r16, -54;
$L__BB2_2:
	add.s32 	%r48, %r47, -1023;
	and.b32  	%r17, %r46, -2146435073;
	or.b32  	%r18, %r17, 1072693248;
	mov.b64 	%fd107, {%r45, %r18};
	setp.lt.u32 	%p2, %r18, 1073127583;
	@%p2 bra 	$L__BB2_4;
	{
	.reg .b32 %temp; 
	mov.b64 	{%r19, %temp}, %fd107;
	}
	{
	.reg .b32 %temp; 
	mov.b64 	{%temp, %r20}, %fd107;
	}
	add.s32 	%r21, %r20, -1048576;
	mov.b64 	%fd107, {%r19, %r21};
	add.s32 	%r48, %r47, -1022;
$L__BB2_4:
	add.f64 	%fd12, %fd107, 0dBFF0000000000000;
	add.f64 	%fd13, %fd107, 0d3FF0000000000000;
	rcp.approx.ftz.f64 	%fd14, %fd13;
	neg.f64 	%fd15, %fd13;
	fma.rn.f64 	%fd16, %fd15, %fd14, 0d3FF0000000000000;
	fma.rn.f64 	%fd17, %fd16, %fd16, %fd16;
	fma.rn.f64 	%fd18, %fd17, %fd14, %fd14;
	mul.f64 	%fd19, %fd12, %fd18;
	fma.rn.f64 	%fd20, %fd12, %fd18, %fd19;
	mul.f64 	%fd21, %fd20, %fd20;
	fma.rn.f64 	%fd22, %fd21, 0d3EB0F5FF7D2CAFE2, 0d3ED0F5D241AD3B5A;
	fma.rn.f64 	%fd23, %fd22, %fd21, 0d3EF3B20A75488A3F;
	fma.rn.f64 	%fd24, %fd23, %fd21, 0d3F1745CDE4FAECD5;
	fma.rn.f64 	%fd25, %fd24, %fd21, 0d3F3C71C7258A578B;
	fma.rn.f64 	%fd26, %fd25, %fd21, 0d3F6249249242B910;
	fma.rn.f64 	%fd27, %fd26, %fd21, 0d3F89999999999DFB;
	sub.f64 	%fd28, %fd12, %fd20;
	add.f64 	%fd29, %fd28, %fd28;
	neg.f64 	%fd30, %fd20;
	fma.rn.f64 	%fd31, %fd30, %fd12, %fd29;
	mul.f64 	%fd32, %fd18, %fd31;
	fma.rn.f64 	%fd33, %fd21, %fd27, 0d3FB5555555555555;
	mov.f64 	%fd34, 0d3FB5555555555555;
	sub.f64 	%fd35, %fd34, %fd33;
	fma.rn.f64 	%fd36, %fd21, %fd27, %fd35;
	add.f64 	%fd37, %fd36, 0dBC46A4CB00B9E7B0;
	add.f64 	%fd38, %fd33, %fd37;
	sub.f64 	%fd39, %fd33, %fd38;
	add.f64 	%fd40, %fd37, %fd39;
	mul.rn.f64 	%fd41, %fd20, %fd20;
	neg.f64 	%fd42, %fd41;
	fma.rn.f64 	%fd43, %fd20, %fd20, %fd42;
	{
	.reg .b32 %temp; 
	mov.b64 	{%r22, %temp}, %fd32;
	}
	{
	.reg .b32 %temp; 
	mov.b64 	{%temp, %r23}, %fd32;
	}
	add.s32 	%r24, %r23, 1048576;
	mov.b64 	%fd44, {%r22, %r24};
	fma.rn.f64 	%fd45, %fd20, %fd44, %fd43;
	mul.rn.f64 	%fd46, %fd41, %fd20;
	neg.f64 	%fd47, %fd46;
	fma.rn.f64 	%fd48, %fd41, %fd20, %fd47;
	fma.rn.f64 	%fd49, %fd41, %fd32, %fd48;
	fma.rn.f64 	%fd50, %fd45, %fd20, %fd49;
	mul.rn.f64 	%fd51, %fd38, %fd46;
	neg.f64 	%fd52, %fd51;
	fma.rn.f64 	%fd53, %fd38, %fd46, %fd52;
	fma.rn.f64 	%fd54, %fd38, %fd50, %fd53;
	fma.rn.f64 	%fd55, %fd40, %fd46, %fd54;
	add.f64 	%fd56, %fd51, %fd55;
	sub.f64 	%fd57, %fd51, %fd56;
	add.f64 	%fd58, %fd55, %fd57;
	add.f64 	%fd59, %fd20, %fd56;
	sub.f64 	%fd60, %fd20, %fd59;
	add.f64 	%fd61, %fd56, %fd60;
	add.f64 	%fd62, %fd58, %fd61;
	add.f64 	%fd63, %fd32, %fd62;
	add.f64 	%fd64, %fd59, %fd63;
	sub.f64 	%fd65, %fd59, %fd64;
	add.f64 	%fd66, %fd63, %fd65;
	xor.b32  	%r25, %r48, -2147483648;
	mov.b32 	%r26, 1127219200;
	mov.b64 	%fd67, {%r25, %r26};
	mov.b32 	%r27, -2147483648;
	mov.b64 	%fd68, {%r27, %r26};
	sub.f64 	%fd69, %fd67, %fd68;
	fma.rn.f64 	%fd70, %fd69, 0d3FE62E42FEFA39EF, %fd64;
	fma.rn.f64 	%fd71, %fd69, 0dBFE62E42FEFA39EF, %fd70;
	sub.f64 	%fd72, %fd71, %fd64;
	sub.f64 	%fd73, %fd66, %fd72;
	fma.rn.f64 	%fd74, %fd69, 0d3C7ABC9E3B39803F, %fd73;
	add.f64 	%fd75, %fd70, %fd74;
	sub.f64 	%fd76, %fd70, %fd75;
	add.f64 	%fd77, %fd74, %fd76;
	mov.f64 	%fd78, 0d4000000000000000;
	{
	.reg .b32 %temp; 
	mov.b64 	{%temp, %r28}, %fd78;
	}
	{
	.reg .b32 %temp; 
	mov.b64 	{%r29, %temp}, %fd78;
	}
	shl.b32 	%r30, %r28, 1;
	setp.gt.u32 	%p3, %r30, -33554433;
	and.b32  	%r31, %r28, -15728641;
	selp.b32 	%r32, %r31, %r28, %p3;
	mov.b64 	%fd79, {%r29, %r32};
	mul.rn.f64 	%fd80, %fd75, %fd79;
	neg.f64 	%fd81, %fd80;
	fma.rn.f64 	%fd82, %fd75, %fd79, %fd81;
	fma.rn.f64 	%fd83, %fd77, %fd79, %fd82;
	add.f64 	%fd4, %fd80, %fd83;
	sub.f64 	%fd84, %fd80, %fd4;
	add.f64 	%fd5, %fd83, %fd84;
	fma.rn.f64 	%fd85, %fd4, 0d3FF71547652B82FE, 0d4338000000000000;
	{
	.reg .b32 %temp; 
	mov.b64 	{%r13, %temp}, %fd85;
	}
	mov.f64 	%fd86, 0dC338000000000000;
	add.rn.f64 	%fd87, %fd85, %fd86;
	fma.rn.f64 	%fd88, %fd87, 0dBFE62E42FEFA39EF, %fd4;
	fma.rn.f64 	%fd89, %fd87, 0dBC7ABC9E3B39803F, %fd88;
	fma.rn.f64 	%fd90, %fd89, 0d3E5ADE1569CE2BDF, 0d3E928AF3FCA213EA;
	fma.rn.f64 	%fd91, %fd90, %fd89, 0d3EC71DEE62401315;
	fma.rn.f64 	%fd92, %fd91, %fd89, 0d3EFA01997C89EB71;
	fma.rn.f64 	%fd93, %fd92, %fd89, 0d3F2A01A014761F65;
	fma.rn.f64 	%fd94, %fd93, %fd89, 0d3F56C16C1852B7AF;
	fma.rn.f64 	%fd95, %fd94, %fd89, 0d3F81111111122322;
	fma.rn.f64 	%fd96, %fd95, %fd89, 0d3FA55555555502A1;
	fma.rn.f64 	%fd97, %fd96, %fd89, 0d3FC5555555555511;
	fma.rn.f64 	%fd98, %fd97, %fd89, 0d3FE000000000000B;
	fma.rn.f64 	%fd99, %fd98, %fd89, 0d3FF0000000000000;
	fma.rn.f64 	%fd100, %fd99, %fd89, 0d3FF0000000000000;
	{
	.reg .b32 %temp; 
	mov.b64 	{%r14, %temp}, %fd100;
	}
	{
	.reg .b32 %temp; 
	mov.b64 	{%temp, %r15}, %fd100;
	}
	shl.b32 	%r33, %r13, 20;
	add.s32 	%r34, %r33, %r15;
	mov.b64 	%fd108, {%r14, %r34};
	{
	.reg .b32 %temp; 
	mov.b64 	{%temp, %r35}, %fd4;
	}
	mov.b32 	%f2, %r35;
	abs.f32 	%f1, %f2;
	setp.lt.f32 	%p4, %f1, 0f4086232B;
	@%p4 bra 	$L__BB2_7;
	setp.lt.f64 	%p5, %fd4, 0d0000000000000000;
	add.f64 	%fd101, %fd4, 0d7FF0000000000000;
	selp.f64 	%fd108, 0d0000000000000000, %fd101, %p5;
	setp.geu.f32 	%p6, %f1, 0f40874800;
	@%p6 bra 	$L__BB2_7;
	shr.u32 	%r36, %r13, 31;
	add.s32 	%r37, %r13, %r36;
	shr.s32 	%r38, %r37, 1;
	shl.b32 	%r39, %r38, 20;
	add.s32 	%r40, %r15, %r39;
	mov.b64 	%fd102, {%r14, %r40};
	sub.s32 	%r41, %r13, %r38;
	shl.b32 	%r42, %r41, 20;
	add.s32 	%r43, %r42, 1072693248;
	mov.b32 	%r44, 0;
	mov.b64 	%fd103, {%r44, %r43};
	mul.f64 	%fd108, %fd103, %fd102;
$L__BB2_7:
	abs.f64 	%fd104, %fd108;
	setp.eq.f64 	%p7, %fd104, 0d7FF0000000000000;
	fma.rn.f64 	%fd105, %fd108, %fd5, %fd108;
	selp.f64 	%fd106, %fd108, %fd105, %p7;
	st.param.f64 	[func_retval0], %fd106;
	ret;

}


// ===== COMPILED SASS (sm_100) =====

	.target	sm_100

	.elftype	@"ET_EXEC"


//--------------------- .note.nv.tkinfo           --------------------------
	.section	.note.nv.tkinfo,"",@"SHT_NOTE"
	.sectionflags	@"SHF_NOTE_NV_TKINFO"
	.tkinfo
        /*0018*/ 	.word	0x00000002
        /*0030*/ 	.string	""
        /*0030*/ 	.string	"ptxas"
        /*0030*/ 	.string	"Cuda compilation tools, release 13.0, V13.0.88"
        /*0030*/ 	.string	"Build cuda_13.0.r13.0/compiler.36424714_0"
        /*0030*/ 	.string	"-arch sm_100 -m 64 "



//--------------------- .note.nv.cuinfo           --------------------------
	.section	.note.nv.cuinfo,"",@"SHT_NOTE"
	.sectionflags	@"SHF_NOTE_NV_CUINFO"
        /*0018*/ 	.short	0x0002
        /*001a*/ 	.short	0x0064
        /*001c*/ 	.short	0x0082
	.zero		2


//--------------------- .nv.info                  --------------------------
	.section	.nv.info,"",@"SHT_CUDA_INFO"
	.align	4


	//----- nvinfo : EIATTR_REGCOUNT
	.align		4
        /*0000*/ 	.byte	0x04, 0x2f
        /*0002*/ 	.short	(.L_1 - .L_0)
	.align		4
.L_0:
        /*0004*/ 	.word	index@(_Z13min_reductionP8Distancei)
        /*0008*/ 	.word	0x0000001a


	//----- nvinfo : EIATTR_FRAME_SIZE
	.align		4
.L_1:
        /*000c*/ 	.byte	0x04, 0x11
        /*000e*/ 	.short	(.L_3 - .L_2)
	.align		4
.L_2:
        /*0010*/ 	.word	index@(_Z13min_reductionP8Distancei)
        /*0014*/ 	.word	0x00000000


	//----- nvinfo : EIATTR_REGCOUNT
	.align		4
.L_3:
        /*0018*/ 	.byte	0x04, 0x2f
        /*001a*/ 	.short	(.L_5 - .L_4)
	.align		4
.L_4:
        /*001c*/ 	.word	index@(_Z17compute_distancesP5PointP8DistanceiS_)
        /*0020*/ 	.word	0x0000001e


	//----- nvinfo : EIATTR_FRAME_SIZE
	.align		4
.L_5:
        /*0024*/ 	.byte	0x04, 0x11
        /*0026*/ 	.short	(.L_7 - .L_6)
	.align		4
.L_6:
        /*0028*/ 	.word	index@($_Z17compute_distancesP5PointP8DistanceiS_$__internal_accurate_pow)
        /*002c*/ 	.word	0x00000000


	//----- nvinfo : EIATTR_FRAME_SIZE
	.align		4
.L_7:
        /*0030*/ 	.byte	0x04, 0x11
        /*0032*/ 	.short	(.L_9 - .L_8)
	.align		4
.L_8:
        /*0034*/ 	.word	index@($__internal_0_$__cuda_sm20_dsqrt_rn_f64_mediumpath_v1)
        /*0038*/ 	.word	0x00000000


	//----- nvinfo : EIATTR_FRAME_SIZE
	.align		4
.L_9:
        /*003c*/ 	.byte	0x04, 0x11
        /*003e*/ 	.short	(.L_11 - .L_10)
	.align		4
.L_10:
        /*0040*/ 	.word	index@(_Z17compute_distancesP5PointP8DistanceiS_)
        /*0044*/ 	.word	0x00000000


	//----- nvinfo : EIATTR_MIN_STACK_SIZE
	.align		4
.L_11:
        /*0048*/ 	.byte	0x04, 0x12
        /*004a*/ 	.short	(.L_13 - .L_12)
	.align		4
.L_12:
        /*004c*/ 	.word	index@(_Z17compute_distancesP5PointP8DistanceiS_)
        /*0050*/ 	.word	0x00000000


	//----- nvinfo : EIATTR_MIN_STACK_SIZE
	.align		4
.L_13:
        /*0054*/ 	.byte	0x04, 0x12
        /*0056*/ 	.short	(.L_15 - .L_14)
	.align		4
.L_14:
        /*0058*/ 	.word	index@(_Z13min_reductionP8Distancei)
        /*005c*/ 	.word	0x00000000
.L_15:


//--------------------- .nv.compat                --------------------------
	.section	.nv.compat,"",@"SHT_CUDA_COMPAT_INFO"
	.align	4
        /*0000*/ 	.byte	0x02, 0x09, 0x00, 0x00, 0x02, 0x02, 0x01, 0x00, 0x02, 0x05, 0x05, 0x00, 0x03, 0x07, 0x01, 0x01
        /*0010*/ 	.byte	0x02, 0x03, 0x00, 0x00, 0x02, 0x06, 0x01, 0x00, 0x04, 0x0b, 0x08, 0x00, 0x01, 0x00, 0x00, 0x00
        /*0020*/ 	.byte	0x00, 0x00, 0x00, 0x00


//--------------------- .nv.info._Z17compute_distancesP5PointP8DistanceiS_ --------------------------
	.section	.nv.info._Z17compute_distancesP5PointP8DistanceiS_,"",@"SHT_CUDA_INFO"
	.sectionflags	@""
	.align	4


	//----- nvinfo : EIATTR_CUDA_API_VERSION
	.align		4
        /*0000*/ 	.byte	0x04, 0x37
        /*0002*/ 	.short	(.L_17 - .L_16)
.L_16:
        /*0004*/ 	.word	0x00000082


	//----- nvinfo : EIATTR_KPARAM_INFO
	.align		4
.L_17:
        /*0008*/ 	.byte	0x04, 0x17
        /*000a*/ 	.short	(.L_19 - .L_18)
.L_18:
        /*000c*/ 	.word	0x00000000
        /*0010*/ 	.short	0x0003
        /*0012*/ 	.short	0x0014
        /*0014*/ 	.byte	0x00, 0xf0, 0x21, 0x00


	//----- nvinfo : EIATTR_KPARAM_INFO
	.align		4
.L_19:
        /*0018*/ 	.byte	0x04, 0x17
        /*001a*/ 	.short	(.L_21 - .L_20)
.L_20:
        /*001c*/ 	.word	0x00000000
        /*0020*/ 	.short	0x0002
        /*0022*/ 	.short	0x0010
        /*0024*/ 	.byte	0x00, 0xf0, 0x11, 0x00


	//----- nvinfo : EIATTR_KPARAM_INFO
	.align		4
.L_21:
        /*0028*/ 	.byte	0x04, 0x17
        /*002a*/ 	.short	(.L_23 - .L_22)
.L_22:
        /*002c*/ 	.word	0x00000000
        /*0030*/ 	.short	0x0001
        /*0032*/ 	.short	0x0008
        /*0034*/ 	.byte	0x00, 0xf5, 0x21, 0x00


	//----- nvinfo : EIATTR_KPARAM_INFO
	.align		4
.L_23:
        /*0038*/ 	.byte	0x04, 0x17
        /*003a*/ 	.short	(.L_25 - .L_24)
.L_24:
        /*003c*/ 	.word	0x00000000
        /*0040*/ 	.short	0x0000
        /*0042*/ 	.short	0x0000
        /*0044*/ 	.byte	0x00, 0xf5, 0x21, 0x00


	//----- nvinfo : EIATTR_SPARSE_MMA_MASK
	.align		4
.L_25:
        /*0048*/ 	.byte	0x03, 0x50
        /*004a*/ 	.short	0x0000


	//----- nvinfo : EIATTR_MAXREG_COUNT
	.align		4
        /*004c*/ 	.byte	0x03, 0x1b
        /*004e*/ 	.short	0x00ff


	//----- nvinfo : EIATTR_MERCURY_ISA_VERSION
	.align		4
        /*0050*/ 	.byte	0x03, 0x5f
        /*0052*/ 	.short	0x0101


	//----- nvinfo : EIATTR_VRC_CTA_INIT_COUNT
	.align		4
        /*0054*/ 	.byte	0x02, 0x4a
	.zero		1
	.zero		1


	//----- nvinfo : EIATTR_EXIT_INSTR_OFFSETS
	.align		4
        /*0058*/ 	.byte	0x04, 0x1c
        /*005a*/ 	.short	(.L_27 - .L_26)


	//   ....[0]....
.L_26:
        /*005c*/ 	.word	0x00000070


	//   ....[1]....
        /*0060*/ 	.word	0x00000610


	//----- nvinfo : EIATTR_CRS_STACK_SIZE
	.align		4
.L_27:
        /*0064*/ 	.byte	0x04, 0x1e
        /*0066*/ 	.short	(.L_29 - .L_28)
.L_28:
        /*0068*/ 	.word	0x00000000


	//----- nvinfo : EIATTR_CBANK_PARAM_SIZE
	.align		4
.L_29:
        /*006c*/ 	.byte	0x03, 0x19
        /*006e*/ 	.short	0x001c


	//----- nvinfo : EIATTR_PARAM_CBANK
	.align		4
        /*0070*/ 	.byte	0x04, 0x0a
        /*0072*/ 	.short	(.L_31 - .L_30)
	.align		4
.L_30:
        /*0074*/ 	.word	index@(.nv.constant0._Z17compute_distancesP5PointP8DistanceiS_)
        /*0078*/ 	.short	0x0380
        /*007a*/ 	.short	0x001c


	//----- nvinfo : EIATTR_SW_WAR
	.align		4
.L_31:
        /*007c*/ 	.byte	0x04, 0x36
        /*007e*/ 	.short	(.L_33 - .L_32)
.L_32:
        /*0080*/ 	.word	0x00000008
.L_33:


//--------------------- .nv.info._Z13min_reductionP8Distancei --------------------------
	.section	.nv.info._Z13min_reductionP8Distancei,"",@"SHT_CUDA_INFO"
	.sectionflags	@""
	.align	4


	//----- nvinfo : EIATTR_CUDA_API_VERSION
	.align		4
        /*0000*/ 	.byte	0x04, 0x37
        /*0002*/ 	.short	(.L_35 - .L_34)
.L_34:
        /*0004*/ 	.word	0x00000082


	//----- nvinfo : EIATTR_KPARAM_INFO
	.align		4
.L_35:
        /*0008*/ 	.byte	0x04, 0x17
        /*000a*/ 	.short	(.L_37 - .L_36)
.L_36:
        /*000c*/ 	.word	0x00000000
        /*0010*/ 	.short	0x0001
        /*0012*/ 	.short	0x0008
        /*0014*/ 	.byte	0x00, 0xf0, 0x11, 0x00


	//----- nvinfo : EIATTR_KPARAM_INFO
	.align		4
.L_37:
        /*0018*/ 	.byte	0x04, 0x17
        /*001a*/ 	.short	(.L_39 - .L_38)
.L_38:
        /*001c*/ 	.word	0x00000000
        /*0020*/ 	.short	0x0000
        /*0022*/ 	.short	0x0000
        /*0024*/ 	.byte	0x00, 0xf5, 0x21, 0x00


	//----- nvinfo : EIATTR_SPARSE_MMA_MASK
	.align		4
.L_39:
        /*0028*/ 	.byte	0x03, 0x50
        /*002a*/ 	.short	0x0000


	//----- nvinfo : EIATTR_MAXREG_COUNT
	.align		4
        /*002c*/ 	.byte	0x03, 0x1b
        /*002e*/ 	.short	0x00ff


	//----- nvinfo : EIATTR_NUM_BARRIERS
	.align		4
        /*0030*/ 	.byte	0x02, 0x4c
        /*0032*/ 	.byte	0x01
	.zero		1


	//----- nvinfo : EIATTR_EXTERNS
	.align		4
        /*0034*/ 	.byte	0x04, 0x0f
        /*0036*/ 	.short	(.L_41 - .L_40)


	//   ....[0]....
	.align		4
.L_40:
        /*0038*/ 	.word	index@(malloc)


	//----- nvinfo : EIATTR_MERCURY_ISA_VERSION
	.align		4
.L_41:
        /*003c*/ 	.byte	0x03, 0x5f
        /*003e*/ 	.short	0x0101


	//----- nvinfo : EIATTR_VRC_CTA_INIT_COUNT
	.align		4
        /*0040*/ 	.byte	0x02, 0x4a
	.zero		1
	.zero		1


	//----- nvinfo : EIATTR_SYSCALL_OFFSETS
	.align		4
        /*0044*/ 	.byte	0x04, 0x46
        /*0046*/ 	.short	(.L_43 - .L_42)


	//   ....[0]....
.L_42:
        /*0048*/ 	.word	0x000000a0


	//----- nvinfo : EIATTR_EXIT_INSTR_OFFSETS
	.align		4
.L_43:
        /*004c*/ 	.byte	0x04, 0x1c
        /*004e*/ 	.short	(.L_45 - .L_44)


	//   ....[0]....
.L_44:
        /*0050*/ 	.word	0x000003b0


	//   ....[1]....
        /*0054*/ 	.word	0x000004a0


	//----- nvinfo : EIATTR_CRS_STACK_SIZE
	.align		4
.L_45:
        /*0058*/ 	.byte	0x04, 0x1e
        /*005a*/ 	.short	(.L_47 - .L_46)
.L_46:
        /*005c*/ 	.word	0x00000000


	//----- nvinfo : EIATTR_CBANK_PARAM_SIZE
	.align		4
.L_47:
        /*0060*/ 	.byte	0x03, 0x19
        /*0062*/ 	.short	0x000c


	//----- nvinfo : EIATTR_PARAM_CBANK
	.align		4
        /*0064*/ 	.byte	0x04, 0x0a
        /*0066*/ 	.short	(.L_49 - .L_48)
	.align		4
.L_48:
        /*0068*/ 	.word	index@(.nv.constant0._Z13min_reductionP8Distancei)
        /*006c*/ 	.short	0x0380
        /*006e*/ 	.short	0x000c


	//----- nvinfo : EIATTR_SW_WAR
	.align		4
.L_49:
        /*0070*/ 	.byte	0x04, 0x36
        /*0072*/ 	.short	(.L_51 - .L_50)
.L_50:
        /*0074*/ 	.word	0x00000008
.L_51:


//--------------------- .nv.callgraph             --------------------------
	.section	.nv.callgraph,"",@"SHT_CUDA_CALLGRAPH"
	.align	4
	.sectionentsize	8
	.align		4
        /*0000*/ 	.word	0x00000000
	.align		4
        /*0004*/ 	.word	0xffffffff
	.align		4
        /*0008*/ 	.word	index@(_Z13min_reductionP8Distancei)
	.align		4
        /*000c*/ 	.word	index@(malloc)
	.align		4
        /*0010*/ 	.word	0x00000000
	.align		4
        /*0014*/ 	.word	0xfffffffe
	.align		4
        /*0018*/ 	.word	0x00000000
	.align		4
        /*001c*/ 	.word	0xfffffffd
	.align		4
        /*0020*/ 	.word	0x00000000
	.align		4
        /*0024*/ 	.word	0xfffffffc


//--------------------- .nv.constant4             --------------------------
	.section	.nv.constant4,"a",@progbits
	.align	8
	.align		8
.nv.constant4:
        /*0000*/ 	.dword	malloc


//--------------------- .text._Z17compute_distancesP5PointP8DistanceiS_ --------------------------
	.section	.text._Z17compute_distancesP5PointP8DistanceiS_,"ax",@progbits
	.align	128
        .global         _Z17compute_distancesP5PointP8DistanceiS_
        .type           _Z17compute_distancesP5PointP8DistanceiS_,@function
        .size           _Z17compute_distancesP5PointP8DistanceiS_,(.L_x_20 - _Z17compute_distancesP5PointP8DistanceiS_)
        .other          _Z17compute_distancesP5PointP8DistanceiS_,@"STO_CUDA_ENTRY STV_DEFAULT"
_Z17compute_distancesP5PointP8DistanceiS_:
.text._Z17compute_distancesP5PointP8DistanceiS_:
[----:B------:R-:W-:Y:S01]  /*0000*/  LDC R1, c[0x0][0x37c] ;  /* 0x0000df00ff017b82 */ /* 0x000fe20000000800 */
[----:B------:R-:W0:Y:S07]  /*0010*/  S2R R3, SR_TID.X ;  /* 0x0000000000037919 */ /* 0x000e2e0000002100 */
[----:B------:R-:W0:Y:S01]  /*0020*/  S2UR UR4, SR_CTAID.X ;  /* 0x00000000000479c3 */ /* 0x000e220000002500 */
[----:B------:R-:W1:Y:S07]  /*0030*/  LDCU UR5, c[0x0][0x390] ;  /* 0x00007200ff0577ac */ /* 0x000e6e0008000800 */
[----:B------:R-:W0:Y:S02]  /*0040*/  LDC R2, c[0x0][0x360] ;  /* 0x0000d800ff027b82 */ /* 0x000e240000000800 */
[----:B0-----:R-:W-:-:S05]  /*0050*/  IMAD R2, R2, UR4, R3 ;  /* 0x0000000402027c24 */ /* 0x001fca000f8e0203 */
[----:B-1----:R-:W-:-:S13]  /*0060*/  ISETP.GE.AND P0, PT, R2, UR5, PT ;  /* 0x0000000502007c0c */ /* 0x002fda000bf06270 */
[----:B------:R-:W-:Y:S05]  /*0070*/  @P0 EXIT ;  /* 0x000000000000094d */ /* 0x000fea0003800000 */
[----:B------:R-:W0:Y:S01]  /*0080*/  LDC.64 R4, c[0x0][0x380] ;  /* 0x0000e000ff047b82 */ /* 0x000e220000000a00 */
[----:B------:R-:W1:Y:S01]  /*0090*/  LDCU.64 UR4, c[0x0][0x358] ;  /* 0x00006b00ff0477ac */ /* 0x000e620008000a00 */
[----:B------:R-:W2:Y:S01]  /*00a0*/  LDCU UR6, c[0x0][0x394] ;  /* 0x00007280ff0677ac */ /* 0x000ea20008000800 */
[----:B0-----:R-:W-:-:S05]  /*00b0*/  IMAD.WIDE R4, R2, 0x8, R4 ;  /* 0x0000000802047825 */ /* 0x001fca00078e0204 */
[----:B-1----:R-:W2:Y:S04]  /*00c0*/  LDG.E R26, desc[UR4][R4.64] ;  /* 0x00000004041a7981 */ /* 0x002ea8000c1e1900 */
[----:B------:R-:W3:Y:S01]  /*00d0*/  LDG.E R3, desc[UR4][R4.64+0x4] ;  /* 0x0000040404037981 */ /* 0x000ee2000c1e1900 */
[----:B------:R-:W-:Y:S01]  /*00e0*/  BSSY.RECONVERGENT B0, `(.L_x_0) ;  /* 0x000000a000007945 */ /* 0x000fe20003800200 */
[----:B------:R-:W-:Y:S01]  /*00f0*/  MOV R0, 0x180 ;  /* 0x0000018000007802 */ /* 0x000fe20000000f00 */
[----:B--2---:R-:W-:Y:S01]  /*0100*/  FADD R26, R26, -UR6 ;  /* 0x800000061a1a7e21 */ /* 0x004fe20008000000 */
[----:B------:R-:W3:Y:S03]  /*0110*/  LDCU UR6, c[0x0][0x398] ;  /* 0x00007300ff0677ac */ /* 0x000ee60008000800 */
[----:B------:R-:W0:Y:S02]  /*0120*/  F2F.F64.F32 R24, R26 ;  /* 0x0000001a00187310 */ /* 0x000e240000201800 */
[----:B0-----:R-:W-:Y:S01]  /*0130*/  DADD R6, -RZ, |R24| ;  /* 0x00000000ff067229 */ /* 0x001fe20000000518 */
[----:B---3--:R-:W-:-:S09]  /*0140*/  FADD R3, R3, -UR6 ;  /* 0x8000000603037e21 */ /* 0x008fd20008000000 */
[----:B------:R-:W-:Y:S02]  /*0150*/  IMAD.MOV.U32 R10, RZ, RZ, R6 ;  /* 0x000000ffff0a7224 */ /* 0x000fe400078e0006 */
[----:B------:R-:W-:-:S07]  /*0160*/  IMAD.MOV.U32 R27, RZ, RZ, R7 ;  /* 0x000000ffff1b7224 */ /* 0x000fce00078e0007 */
[----:B------:R-:W-:Y:S05]  /*0170*/  CALL.REL.NOINC `($_Z17compute_distancesP5PointP8DistanceiS_$__internal_accurate_pow) ;  /* 0x0000000400e47944 */ /* 0x000fea0003c00000 */
[----:B------:R-:W-:Y:S05]  /*0180*/  BSYNC.RECONVERGENT B0 ;  /* 0x0000000000007941 */ /* 0x000fea0003800200 */
.L_x_0:
[----:B------:R-:W-:Y:S01]  /*0190*/  DADD R6, R24, 2 ;  /* 0x4000000018067429 */ /* 0x000fe20000000000 */
[----:B------:R-:W0:Y:S01]  /*01a0*/  F2F.F64.F32 R4, R3 ;  /* 0x0000000300047310 */ /* 0x000e220000201800 */
[C---:B------:R-:W-:Y:S01]  /*01b0*/  FSETP.NEU.AND P1, PT, R26.reuse, RZ, PT ;  /* 0x000000ff1a00720b */ /* 0x040fe20003f2d000 */
[----:B------:R-:W-:Y:S01]  /*01c0*/  BSSY.RECONVERGENT B0, `(.L_x_1) ;  /* 0x0000011000007945 */ /* 0x000fe20003800200 */
[----:B------:R-:W-:-:S06]  /*01d0*/  FSETP.NEU.AND P0, PT, R26, 1, PT ;  /* 0x3f8000001a00780b */ /* 0x000fcc0003f0d000 */
[----:B------:R-:W-:Y:S02]  /*01e0*/  LOP3.LUT R6, R7, 0x7ff00000, RZ, 0xc0, !PT ;  /* 0x7ff0000007067812 */ /* 0x000fe400078ec0ff */
[----:B------:R-:W-:Y:S02]  /*01f0*/  MOV R7, R13 ;  /* 0x0000000d00077202 */ /* 0x000fe40000000f00 */
[----:B------:R-:W-:Y:S01]  /*0200*/  ISETP.NE.AND P2, PT, R6, 0x7ff00000, PT ;  /* 0x7ff000000600780c */ /* 0x000fe20003f45270 */
[----:B------:R-:W-:Y:S01]  /*0210*/  IMAD.MOV.U32 R6, RZ, RZ, R12 ;  /* 0x000000ffff067224 */ /* 0x000fe200078e000c */
[----:B0-----:R-:W-:Y:S01]  /*0220*/  DADD R8, -RZ, |R4| ;  /* 0x00000000ff087229 */ /* 0x001fe20000000504 */
[----:B------:R-:W-:-:S09]  /*0230*/  @!P1 CS2R R6, SRZ ;  /* 0x0000000000069805 */ /* 0x000fd2000001ff00 */
[----:B------:R-:W-:Y:S02]  /*0240*/  IMAD.MOV.U32 R10, RZ, RZ, R8 ;  /* 0x000000ffff0a7224 */ /* 0x000fe400078e0008 */
[----:B------:R-:W-:Y:S01]  /*0250*/  IMAD.MOV.U32 R27, RZ, RZ, R9 ;  /* 0x000000ffff1b7224 */ /* 0x000fe200078e0009 */
[----:B------:R-:W-:Y:S06]  /*0260*/  @P2 BRA `(.L_x_2) ;  /* 0x0000000000182947 */ /* 0x000fec0003800000 */
[----:B------:R-:W-:-:S13]  /*0270*/  FSETP.NAN.AND P1, PT, R26, R26, PT ;  /* 0x0000001a1a00720b */ /* 0x000fda0003f28000 */
[----:B------:R-:W-:Y:S01]  /*0280*/  @P1 DADD R6, R24, 2 ;  /* 0x4000000018061429 */ /* 0x000fe20000000000 */
[----:B------:R-:W-:Y:S10]  /*0290*/  @P1 BRA `(.L_x_2) ;  /* 0x00000000000c1947 */ /* 0x000ff40003800000 */
[----:B------:R-:W-:-:S14]  /*02a0*/  DSETP.NEU.AND P1, PT, |R24|, +INF , PT ;  /* 0x7ff000001800742a */ /* 0x000fdc0003f2d200 */
[----:B------:R-:W-:Y:S02]  /*02b0*/  @!P1 IMAD.MOV.U32 R6, RZ, RZ, 0x0 ;  /* 0x00000000ff069424 */ /* 0x000fe400078e00ff */
[----:B------:R-:W-:-:S07]  /*02c0*/  @!P1 IMAD.MOV.U32 R7, RZ, RZ, 0x7ff00000 ;  /* 0x7ff00000ff079424 */ /* 0x000fce00078e00ff */
.L_x_2:
[----:B------:R-:W-:Y:S05]  /*02d0*/  BSYNC.RECONVERGENT B0 ;  /* 0x0000000000007941 */ /* 0x000fea0003800200 */
.L_x_1:
[----:B------:R-:W-:Y:S01]  /*02e0*/  BSSY.RECONVERGENT B0, `(.L_x_3) ;  /* 0x0000005000007945 */ /* 0x000fe20003800200 */
[----:B------:R-:W-:Y:S02]  /*02f0*/  FSEL R24, R6, RZ, P0 ;  /* 0x000000ff06187208 */ /* 0x000fe40000000000 */
[----:B------:R-:W-:Y:S02]  /*0300*/  FSEL R25, R7, 1.875, P0 ;  /* 0x3ff0000007197808 */ /* 0x000fe40000000000 */
[----:B------:R-:W-:-:S07]  /*0310*/  MOV R0, 0x330 ;  /* 0x0000033000007802 */ /* 0x000fce0000000f00 */
[----:B------:R-:W-:Y:S05]  /*0320*/  CALL.REL.NOINC `($_Z17compute_distancesP5PointP8DistanceiS_$__internal_accurate_pow) ;  /* 0x0000000400787944 */ /* 0x000fea0003c00000 */
[----:B------:R-:W-:Y:S05]  /*0330*/  BSYNC.RECONVERGENT B0 ;  /* 0x0000000000007941 */ /* 0x000fea0003800200 */
.L_x_3:
[----:B------:R-:W-:Y:S01]  /*0340*/  DADD R6, R4, 2 ;  /* 0x4000000004067429 */ /* 0x000fe20000000000 */
[C---:B------:R-:W-:Y:S01]  /*0350*/  FSETP.NEU.AND P1, PT, R3.reuse, RZ, PT ;  /* 0x000000ff0300720b */ /* 0x040fe20003f2d000 */
[----:B------:R-:W-:Y:S01]  /*0360*/  BSSY.RECONVERGENT B0, `(.L_x_4) ;  /* 0x000000e000007945 */ /* 0x000fe20003800200 */
[----:B------:R-:W-:-:S07]  /*0370*/  FSETP.NEU.AND P0, PT, R3, 1, PT ;  /* 0x3f8000000300780b */ /* 0x000fce0003f0d000 */
[----:B------:R-:W-:Y:S01]  /*0380*/  LOP3.LUT R6, R7, 0x7ff00000, RZ, 0xc0, !PT ;  /* 0x7ff0000007067812 */ /* 0x000fe200078ec0ff */
[----:B------:R-:W-:-:S03]  /*0390*/  IMAD.MOV.U32 R7, RZ, RZ, R13 ;  /* 0x000000ffff077224 */ /* 0x000fc600078e000d */
[----:B------:R-:W-:Y:S01]  /*03a0*/  ISETP.NE.AND P2, PT, R6, 0x7ff00000, PT ;  /* 0x7ff000000600780c */ /* 0x000fe20003f45270 */
[----:B------:R-:W-:Y:S01]  /*03b0*/  IMAD.MOV.U32 R6, RZ, RZ, R12 ;  /* 0x000000ffff067224 */ /* 0x000fe200078e000c */
[----:B------:R-:W-:-:S11]  /*03c0*/  @!P1 CS2R R6, SRZ ;  /* 0x0000000000069805 */ /* 0x000fd6000001ff00 */
[----:B------:R-:W-:Y:S05]  /*03d0*/  @P2 BRA `(.L_x_5) ;  /* 0x0000000000182947 */ /* 0x000fea0003800000 */
[----:B------:R-:W-:-:S13]  /*03e0*/  FSETP.NAN.AND P1, PT, R3, R3, PT ;  /* 0x000000030300720b */ /* 0x000fda0003f28000 */
[----:B------:R-:W-:Y:S01]  /*03f0*/  @P1 DADD R6, R4, 2 ;  /* 0x4000000004061429 */ /* 0x000fe20000000000 */
[----:B------:R-:W-:Y:S10]  /*0400*/  @P1 BRA `(.L_x_5) ;  /* 0x00000000000c1947 */ /* 0x000ff40003800000 */
[----:B------:R-:W-:-:S14]  /*0410*/  DSETP.NEU.AND P1, PT, |R4|, +INF , PT ;  /* 0x7ff000000400742a */ /* 0x000fdc0003f2d200 */
[----:B------:R-:W-:Y:S01]  /*0420*/  @!P1 MOV R6, 0x0 ;  /* 0x0000000000069802 */ /* 0x000fe20000000f00 */
[----:B------:R-:W-:-:S07]  /*0430*/  @!P1 IMAD.MOV.U32 R7, RZ, RZ, 0x7ff00000 ;  /* 0x7ff00000ff079424 */ /* 0x000fce00078e00ff */
.L_x_5:
[----:B------:R-:W-:Y:S05]  /*0440*/  BSYNC.RECONVERGENT B0 ;  /* 0x0000000000007941 */ /* 0x000fea0003800200 */
.L_x_4:
[----:B------:R-:W-:Y:S01]  /*0450*/  FSEL R4, R6, RZ, P0 ;  /* 0x000000ff06047208 */ /* 0x000fe20000000000 */
[----:B------:R-:W-:Y:S01]  /*0460*/  IMAD.MOV.U32 R8, RZ, RZ, 0x0 ;  /* 0x00000000ff087424 */ /* 0x000fe200078e00ff */
[----:B------:R-:W-:Y:S01]  /*0470*/  FSEL R5, R7, 1.875, P0 ;  /* 0x3ff0000007057808 */ /* 0x000fe20000000000 */
[----:B------:R-:W-:Y:S01]  /*0480*/  IMAD.MOV.U32 R9, RZ, RZ, 0x3fd80000 ;  /* 0x3fd80000ff097424 */ /* 0x000fe200078e00ff */
[----:B------:R-:W-:Y:S04]  /*0490*/  BSSY.RECONVERGENT B0, `(.L_x_6) ;  /* 0x0000012000007945 */ /* 0x000fe80003800200 */
[----:B------:R-:W-:-:S06]  /*04a0*/  DADD R24, R24, R4 ;  /* 0x0000000018187229 */ /* 0x000fcc0000000004 */
[----:B------:R-:W0:Y:S04]  /*04b0*/  MUFU.RSQ64H R5, R25 ;  /* 0x0000001900057308 */ /* 0x000e280000001c00 */
[----:B------:R-:W-:-:S05]  /*04c0*/  VIADD R4, R25, 0xfcb00000 ;  /* 0xfcb0000019047836 */ /* 0x000fca0000000000 */
[----:B------:R-:W-:Y:S01]  /*04d0*/  ISETP.GE.U32.AND P0, PT, R4, 0x7ca00000, PT ;  /* 0x7ca000000400780c */ /* 0x000fe20003f06070 */
[----:B0-----:R-:W-:-:S08]  /*04e0*/  DMUL R6, R4, R4 ;  /* 0x0000000404067228 */ /* 0x001fd00000000000 */
[----:B------:R-:W-:-:S08]  /*04f0*/  DFMA R6, R24, -R6, 1 ;  /* 0x3ff000001806742b */ /* 0x000fd00000000806 */
[----:B------:R-:W-:Y:S02]  /*0500*/  DFMA R8, R6, R8, 0.5 ;  /* 0x3fe000000608742b */ /* 0x000fe40000000008 */
[----:B------:R-:W-:-:S08]  /*0510*/  DMUL R6, R4, R6 ;  /* 0x0000000604067228 */ /* 0x000fd00000000000 */
[----:B------:R-:W-:-:S08]  /*0520*/  DFMA R10, R8, R6, R4 ;  /* 0x00000006080a722b */ /* 0x000fd00000000004 */
[----:B------:R-:W-:Y:S02]  /*0530*/  DMUL R12, R24, R10 ;  /* 0x0000000a180c7228 */ /* 0x000fe40000000000 */
[----:B------:R-:W-:Y:S01]  /*0540*/  IADD3 R9, PT, PT, R11, -0x100000, RZ ;  /* 0xfff000000b097810 */ /* 0x000fe20007ffe0ff */
[----:B------:R-:W-:-:S05]  /*0550*/  IMAD.MOV.U32 R8, RZ, RZ, R10 ;  /* 0x000000ffff087224 */ /* 0x000fca00078e000a */
[----:B------:R-:W-:-:S08]  /*0560*/  DFMA R14, R12, -R12, R24 ;  /* 0x8000000c0c0e722b */ /* 0x000fd00000000018 */
[----:B------:R-:W-:Y:S01]  /*0570*/  DFMA R6, R14, R8, R12 ;  /* 0x000000080e06722b */ /* 0x000fe2000000000c */
[----:B------:R-:W-:Y:S10]  /*0580*/  @!P0 BRA `(.L_x_7) ;  /* 0x0000000000088947 */ /* 0x000ff40003800000 */
[----:B------:R-:W-:-:S07]  /*0590*/  MOV R0, 0x5b0 ;  /* 0x000005b000007802 */ /* 0x000fce0000000f00 */
[----:B------:R-:W-:Y:S05]  /*05a0*/  CALL.REL.NOINC `($__internal_0_$__cuda_sm20_dsqrt_rn_f64_mediumpath_v1) ;  /* 0x00000000001c7944 */ /* 0x000fea0003c00000 */
.L_x_7:
[----:B------:R-:W-:Y:S05]  /*05b0*/  BSYNC.RECONVERGENT B0 ;  /* 0x0000000000007941 */ /* 0x000fea0003800200 */
.L_x_6:
[----:B------:R-:W0:Y:S01]  /*05c0*/  LDC.64 R4, c[0x0][0x388] ;  /* 0x0000e200ff047b82 */ /* 0x000e220000000a00 */
[----:B------:R-:W1:Y:S01]  /*05d0*/  F2F.F32.F64 R7, R6 ;  /* 0x0000000600077310 */ /* 0x000e620000301000 */
[----:B0-----:R-:W-:-:S05]  /*05e0*/  IMAD.WIDE R4, R2, 0x8, R4 ;  /* 0x0000000802047825 */ /* 0x001fca00078e0204 */
[----:B-1----:R-:W-:Y:S04]  /*05f0*/  STG.E desc[UR4][R4.64], R7 ;  /* 0x0000000704007986 */ /* 0x002fe8000c101904 */
[----:B------:R-:W-:Y:S01]  /*0600*/  STG.E desc[UR4][R4.64+0x4], R2 ;  /* 0x0000040204007986 */ /* 0x000fe2000c101904 */
[----:B------:R-:W-:Y:S05]  /*0610*/  EXIT ;  /* 0x000000000000794d */ /* 0x000fea0003800000 */
        .weak           $__internal_0_$__cuda_sm20_dsqrt_rn_f64_mediumpath_v1
        .type           $__internal_0_$__cuda_sm20_dsqrt_rn_f64_mediumpath_v1,@function
        .size           $__internal_0_$__cuda_sm20_dsqrt_rn_f64_mediumpath_v1,($_Z17compute_distancesP5PointP8DistanceiS_$__internal_accurate_pow - $__internal_0_$__cuda_sm20_dsqrt_rn_f64_mediumpath_v1)
$__internal_0_$__cuda_sm20_dsqrt_rn_f64_mediumpath_v1:
[----:B------:R-:W-:Y:S01]  /*0620*/  ISETP.GE.U32.AND P0, PT, R4, -0x3400000, PT ;  /* 0xfcc000000400780c */ /* 0x000fe20003f06070 */
[----:B------:R-:W-:Y:S01]  /*0630*/  BSSY.RECONVERGENT B1, `(.L_x_8) ;  /* 0x0000028000017945 */ /* 0x000fe20003800200 */
[----:B------:R-:W-:Y:S01]  /*0640*/  IMAD.MOV.U32 R8, RZ, RZ, R10 ;  /* 0x000000ffff087224 */ /* 0x000fe200078e000a */
[----:B------:R-:W-:Y:S01]  /*0650*/  MOV R4, R14 ;  /* 0x0000000e00047202 */ /* 0x000fe20000000f00 */
[----:B------:R-:W-:Y:S02]  /*0660*/  IMAD.MOV.U32 R6, RZ, RZ, R24 ;  /* 0x000000ffff067224 */ /* 0x000fe400078e0018 */
[----:B------:R-:W-:Y:S02]  /*0670*/  IMAD.MOV.U32 R7, RZ, RZ, R25 ;  /* 0x000000ffff077224 */ /* 0x000fe400078e0019 */
[----:B------:R-:W-:-:S05]  /*0680*/  IMAD.MOV.U32 R5, RZ, RZ, R15 ;  /* 0x000000ffff057224 */ /* 0x000fca00078e000f */
[----:B------:R-:W-:Y:S05]  /*0690*/  @!P0 BRA `(.L_x_9) ;  /* 0x0000000000208947 */ /* 0x000fea0003800000 */
[----:B------:R-:W-:-:S10]  /*06a0*/  DFMA.RM R4, R4, R8, R12 ;  /* 0x000000080404722b */ /* 0x000fd4000000400c */
[----:B------:R-:W-:-:S05]  /*06b0*/  IADD3 R8, P0, PT, R4, 0x1, RZ ;  /* 0x0000000104087810 */ /* 0x000fca0007f1e0ff */
[----:B------:R-:W-:-:S06]  /*06c0*/  IMAD.X R9, RZ, RZ, R5, P0 ;  /* 0x000000ffff097224 */ /* 0x000fcc00000e0605 */
[----:B------:R-:W-:-:S08]  /*06d0*/  DFMA.RP R6, -R4, R8, R6 ;  /* 0x000000080406722b */ /* 0x000fd00000008106 */
[----:B------:R-:W-:-:S06]  /*06e0*/  DSETP.GT.AND P0, PT, R6, RZ, PT ;  /* 0x000000ff0600722a */ /* 0x000fcc0003f04000 */
[----:B------:R-:W-:Y:S02]  /*06f0*/  FSEL R4, R8, R4, P0 ;  /* 0x0000000408047208 */ /* 0x000fe40000000000 */
[----:B------:R-:W-:Y:S01]  /*0700*/  FSEL R5, R9, R5, P0 ;  /* 0x0000000509057208 */ /* 0x000fe20000000000 */
[----:B------:R-:W-:Y:S06]  /*0710*/  BRA `(.L_x_10) ;  /* 0x0000000000647947 */ /* 0x000fec0003800000 */
.L_x_9:
[----:B------:R-:W-:-:S14]  /*0720*/  DSETP.NE.AND P0, PT, R6, RZ, PT ;  /* 0x000000ff0600722a */ /* 0x000fdc0003f05000 */
[----:B------:R-:W-:Y:S05]  /*0730*/  @!P0 BRA `(.L_x_11) ;  /* 0x0000000000588947 */ /* 0x000fea0003800000 */
[----:B------:R-:W-:-:S13]  /*0740*/  ISETP.GE.AND P0, PT, R7, RZ, PT ;  /* 0x000000ff0700720c */ /* 0x000fda0003f06270 */
[----:B------:R-:W-:Y:S02]  /*0750*/  @!P0 IMAD.MOV.U32 R4, RZ, RZ, 0x0 ;  /* 0x00000000ff048424 */ /* 0x000fe400078e00ff */
[----:B------:R-:W-:Y:S01]  /*0760*/  @!P0 IMAD.MOV.U32 R5, RZ, RZ, -0x80000 ;  /* 0xfff80000ff058424 */ /* 0x000fe200078e00ff */
[----:B------:R-:W-:Y:S06]  /*0770*/  @!P0 BRA `(.L_x_10) ;  /* 0x00000000004c8947 */ /* 0x000fec0003800000 */
[----:B------:R-:W-:-:S13]  /*0780*/  ISETP.GT.AND P0, PT, R7, 0x7fefffff, PT ;  /* 0x7fefffff0700780c */ /* 0x000fda0003f04270 */
[----:B------:R-:W-:Y:S05]  /*0790*/  @P0 BRA `(.L_x_11) ;  /* 0x0000000000400947 */ /* 0x000fea0003800000 */
[----:B------:R-:W-:Y:S01]  /*07a0*/  DMUL R4, R6, 8.11296384146066816958e+31 ;  /* 0x4690000006047828 */ /* 0x000fe20000000000 */
[----:B------:R-:W-:Y:S01]  /*07b0*/  IMAD.MOV.U32 R10, RZ, RZ, 0x0 ;  /* 0x00000000ff0a7424 */ /* 0x000fe200078e00ff */
[----:B------:R-:W-:Y:S01]  /*07c0*/  MOV R6, RZ ;  /* 0x000000ff00067202 */ /* 0x000fe20000000f00 */
[----:B------:R-:W-:-:S03]  /*07d0*/  IMAD.MOV.U32 R11, RZ, RZ, 0x3fd80000 ;  /* 0x3fd80000ff0b7424 */ /* 0x000fc600078e00ff */
[----:B------:R-:W0:Y:S02]  /*07e0*/  MUFU.RSQ64H R7, R5 ;  /* 0x0000000500077308 */ /* 0x000e240000001c00 */
[----:B0-----:R-:W-:-:S08]  /*07f0*/  DMUL R8, R6, R6 ;  /* 0x0000000606087228 */ /* 0x001fd00000000000 */
[----:B------:R-:W-:-:S08]  /*0800*/  DFMA R8, R4, -R8, 1 ;  /* 0x3ff000000408742b */ /* 0x000fd00000000808 */
[----:B------:R-:W-:Y:S02]  /*0810*/  DFMA R10, R8, R10, 0.5 ;  /* 0x3fe00000080a742b */ /* 0x000fe4000000000a */
[----:B------:R-:W-:-:S08]  /*0820*/  DMUL R8, R6, R8 ;  /* 0x0000000806087228 */ /* 0x000fd00000000000 */
[----:B------:R-:W-:-:S08]  /*0830*/  DFMA R8, R10, R8, R6 ;  /* 0x000000080a08722b */ /* 0x000fd00000000006 */
[----:B------:R-:W-:Y:S02]  /*0840*/  DMUL R6, R4, R8 ;  /* 0x0000000804067228 */ /* 0x000fe40000000000 */
[----:B------:R-:W-:-:S06]  /*0850*/  VIADD R9, R9, 0xfff00000 ;  /* 0xfff0000009097836 */ /* 0x000fcc0000000000 */
[----:B------:R-:W-:-:S08]  /*0860*/  DFMA R10, R6, -R6, R4 ;  /* 0x80000006060a722b */ /* 0x000fd00000000004 */
[----:B------:R-:W-:-:S10]  /*0870*/  DFMA R4, R8, R10, R6 ;  /* 0x0000000a0804722b */ /* 0x000fd40000000006 */
[----:B------:R-:W-:Y:S01]  /*0880*/  VIADD R5, R5, 0xfcb00000 ;  /* 0xfcb0000005057836 */ /* 0x000fe20000000000 */
[----:B------:R-:W-:Y:S06]  /*0890*/  BRA `(.L_x_10) ;  /* 0x0000000000047947 */ /* 0x000fec0003800000 */
.L_x_11:
[----:B------:R-:W-:-:S11]  /*08a0*/  DADD R4, R6, R6 ;  /* 0x0000000006047229 */ /* 0x000fd60000000006 */
.L_x_10:
[----:B------:R-:W-:Y:S05]  /*08b0*/  BSYNC.RECONVERGENT B1 ;  /* 0x0000000000017941 */ /* 0x000fea0003800200 */
.L_x_8:
[----:B------:R-:W-:Y:S01]  /*08c0*/  MOV R6, R4 ;  /* 0x0000000400067202 */ /* 0x000fe20000000f00 */
[----:B------:R-:W-:Y:S02]  /*08d0*/  IMAD.MOV.U32 R7, RZ, RZ, R5 ;  /* 0x000000ffff077224 */ /* 0x000fe400078e0005 */
[----:B------:R-:W-:Y:S02]  /*08e0*/  IMAD.MOV.U32 R4, RZ, RZ, R0 ;  /* 0x000000ffff047224 */ /* 0x000fe400078e0000 */
[----:B------:R-:W-:-:S04]  /*08f0*/  IMAD.MOV.U32 R5, RZ, RZ, 0x0 ;  /* 0x00000000ff057424 */ /* 0x000fc800078e00ff */
[----:B------:R-:W-:Y:S05]  /*0900*/  RET.REL.NODEC R4 `(_Z17compute_distancesP5PointP8DistanceiS_) ;  /* 0xfffffff404bc7950 */ /* 0x000fea0003c3ffff */
        .type           $_Z17compute_distancesP5PointP8DistanceiS_$__internal_accurate_pow,@function
        .size           $_Z17compute_distancesP5PointP8DistanceiS_$__internal_accurate_pow,(.L_x_20 - $_Z17compute_distancesP5PointP8DistanceiS_$__internal_accurate_pow)
$_Z17compute_distancesP5PointP8DistanceiS_$__internal_accurate_pow:
[----:B------:R-:W-:Y:S01]  /*0910*/  ISETP.GT.U32.AND P0, PT, R27, 0xfffff, PT ;  /* 0x000fffff1b00780c */ /* 0x000fe20003f04070 */
[----:B------:R-:W-:Y:S01]  /*0920*/  IMAD.MOV.U32 R6, RZ, RZ, R10 ;  /* 0x000000ffff067224 */ /* 0x000fe200078e000a */
[----:B------:R-:W-:Y:S01]  /*0930*/  MOV R7, R27 ;  /* 0x0000001b00077202 */ /* 0x000fe20000000f00 */
[--C-:B------:R-:W-:Y:S01]  /*0940*/  IMAD.MOV.U32 R8, RZ, RZ, R27.reuse ;  /* 0x000000ffff087224 */ /* 0x100fe200078e001b */
[----:B------:R-:W-:Y:S01]  /*0950*/  UMOV UR6, 0x7d2cafe2 ;  /* 0x7d2cafe200067882 */ /* 0x000fe20000000000 */
[----:B------:R-:W-:Y:S01]  /*0960*/  IMAD.MOV.U32 R14, RZ, RZ, RZ ;  /* 0x000000ffff0e7224 */ /* 0x000fe200078e00ff */
[----:B------:R-:W-:Y:S01]  /*0970*/  UMOV UR7, 0x3eb0f5ff ;  /* 0x3eb0f5ff00077882 */ /* 0x000fe20000000000 */
[----:B------:R-:W-:Y:S01]  /*0980*/  IMAD.MOV.U32 R16, RZ, RZ, 0x41ad3b5a ;  /* 0x41ad3b5aff107424 */ /* 0x000fe200078e00ff */
[----:B------:R-:W-:Y:S01]  /*0990*/  SHF.R.U32.HI R27, RZ, 0x14, R27 ;  /* 0x00000014ff1b7819 */ /* 0x000fe2000001161b */
[----:B------:R-:W-:Y:S01]  /*09a0*/  IMAD.MOV.U32 R17, RZ, RZ, 0x3ed0f5d2 ;  /* 0x3ed0f5d2ff117424 */ /* 0x000fe200078e00ff */
[----:B------:R-:W-:Y:S01]  /*09b0*/  UMOV UR8, 0x3b39803f ;  /* 0x3b39803f00087882 */ /* 0x000fe20000000000 */
[----:B------:R-:W-:-:S02]  /*09c0*/  UMOV UR9, 0x3c7abc9e ;  /* 0x3c7abc9e00097882 */ /* 0x000fc40000000000 */
[----:B------:R-:W-:-:S10]  /*09d0*/  @!P0 DMUL R6, R6, 1.80143985094819840000e+16 ;  /* 0x4350000006068828 */ /* 0x000fd40000000000 */
[----:B------:R-:W-:Y:S01]  /*09e0*/  @!P0 IMAD.MOV.U32 R8, RZ, RZ, R7 ;  /* 0x000000ffff088224 */ /* 0x000fe200078e0007 */
[----:B------:R-:W-:Y:S01]  /*09f0*/  @!P0 LEA.HI R27, R7, 0xffffffca, RZ, 0xc ;  /* 0xffffffca071b8811 */ /* 0x000fe200078f60ff */
[----:B------:R-:W-:-:S03]  /*0a00*/  @!P0 IMAD.MOV.U32 R10, RZ, RZ, R6 ;  /* 0x000000ffff0a8224 */ /* 0x000fc600078e0006 */
[----:B------:R-:W-:Y:S01]  /*0a10*/  LOP3.LUT R8, R8, 0x800fffff, RZ, 0xc0, !PT ;  /* 0x800fffff08087812 */ /* 0x000fe200078ec0ff */
[----:B------:R-:W-:-:S03]  /*0a20*/  VIADD R6, R27, 0xfffffc01 ;  /* 0xfffffc011b067836 */ /* 0x000fc60000000000 */
[----:B------:R-:W-:-:S04]  /*0a30*/  LOP3.LUT R11, R8, 0x3ff00000, RZ, 0xfc, !PT ;  /* 0x3ff00000080b7812 */ /* 0x000fc800078efcff */
[----:B------:R-:W-:-:S13]  /*0a40*/  ISETP.GE.U32.AND P1, PT, R11, 0x3ff6a09f, PT ;  /* 0x3ff6a09f0b00780c */ /* 0x000fda0003f26070 */
[----:B------:R-:W-:Y:S02]  /*0a50*/  @P1 VIADD R9, R11, 0xfff00000 ;  /* 0xfff000000b091836 */ /* 0x000fe40000000000 */
[----:B------:R-:W-:-:S03]  /*0a60*/  @P1 VIADD R6, R27, 0xfffffc02 ;  /* 0xfffffc021b061836 */ /* 0x000fc60000000000 */
[----:B------:R-:W-:-:S06]  /*0a70*/  @P1 MOV R11, R9 ;  /* 0x00000009000b1202 */ /* 0x000fcc0000000f00 */
[C---:B------:R-:W-:Y:S02]  /*0a80*/  DADD R12, R10.reuse, 1 ;  /* 0x3ff000000a0c7429 */ /* 0x040fe40000000000 */
[----:B------:R-:W-:-:S04]  /*0a90*/  DADD R10, R10, -1 ;  /* 0xbff000000a0a7429 */ /* 0x000fc80000000000 */
[----:B------:R-:W0:Y:S02]  /*0aa0*/  MUFU.RCP64H R15, R13 ;  /* 0x0000000d000f7308 */ /* 0x000e240000001800 */
[----:B0-----:R-:W-:-:S08]  /*0ab0*/  DFMA R8, -R12, R14, 1 ;  /* 0x3ff000000c08742b */ /* 0x001fd0000000010e */
[----:B------:R-:W-:-:S08]  /*0ac0*/  DFMA R8, R8, R8, R8 ;  /* 0x000000080808722b */ /* 0x000fd00000000008 */
[----:B------:R-:W-:-:S08]  /*0ad0*/  DFMA R14, R14, R8, R14 ;  /* 0x000000080e0e722b */ /* 0x000fd0000000000e */
[----:B------:R-:W-:-:S08]  /*0ae0*/  DMUL R8, R10, R14 ;  /* 0x0000000e0a087228 */ /* 0x000fd00000000000 */
[----:B------:R-:W-:-:S08]  /*0af0*/  DFMA R8, R10, R14, R8 ;  /* 0x0000000e0a08722b */ /* 0x000fd00000000008 */
[----:B------:R-:W-:-:S08]  /*0b00*/  DMUL R20, R8, R8 ;  /* 0x0000000808147228 */ /* 0x000fd00000000000 */
[----:B------:R-:W-:Y:S01]  /*0b10*/  DFMA R12, R20, UR6, R16 ;  /* 0x00000006140c7c2b */ /* 0x000fe20008000010 */
[----:B------:R-:W-:Y:S01]  /*0b20*/  UMOV UR6, 0x75488a3f ;  /* 0x75488a3f00067882 */ /* 0x000fe20000000000 */
[----:B------:R-:W-:-:S06]  /*0b30*/  UMOV UR7, 0x3ef3b20a ;  /* 0x3ef3b20a00077882 */ /* 0x000fcc0000000000 */
[----:B------:R-:W-:Y:S01]  /*0b40*/  DFMA R12, R20, R12, UR6 ;  /* 0x00000006140c7e2b */ /* 0x000fe2000800000c */
[----:B------:R-:W-:Y:S01]  /*0b50*/  UMOV UR6, 0xe4faecd5 ;  /* 0xe4faecd500067882 */ /* 0x000fe20000000000 */
[----:B------:R-:W-:-:S06]  /*0b60*/  UMOV UR7, 0x3f1745cd ;  /* 0x3f1745cd00077882 */ /* 0x000fcc0000000000 */
[----:B------:R-:W-:Y:S01]  /*0b70*/  DFMA R12, R20, R12, UR6 ;  /* 0x00000006140c7e2b */ /* 0x000fe2000800000c */
[----:B------:R-:W-:Y:S01]  /*0b80*/  UMOV UR6, 0x258a578b ;  /* 0x258a578b00067882 */ /* 0x000fe20000000000 */
[----:B------:R-:W-:-:S06]  /*0b90*/  UMOV UR7, 0x3f3c71c7 ;  /* 0x3f3c71c700077882 */ /* 0x000fcc0000000000 */
[----:B------:R-:W-:Y:S01]  /*0ba0*/  DFMA R18, R20, R12, UR6 ;  /* 0x0000000614127e2b */ /* 0x000fe2000800000c */
[----:B------:R-:W-:Y:S01]  /*0bb0*/  UMOV UR6, 0x9242b910 ;  /* 0x9242b91000067882 */ /* 0x000fe20000000000 */
[----:B------:R-:W-:Y:S01]  /*0bc0*/  UMOV UR7, 0x3f624924 ;  /* 0x3f62492400077882 */ /* 0x000fe20000000000 */
[----:B------:R-:W-:-:S05]  /*0bd0*/  DADD R12, R10, -R8 ;  /* 0x000000000a0c7229 */ /* 0x000fca0000000808 */
[----:B------:R-:W-:Y:S01]  /*0be0*/  DFMA R18, R20, R18, UR6 ;  /* 0x0000000614127e2b */ /* 0x000fe20008000012 */
[----:B------:R-:W-:Y:S01]  /*0bf0*/  UMOV UR6, 0x99999dfb ;  /* 0x99999dfb00067882 */ /* 0x000fe20000000000 */
[----:B------:R-:W-:Y:S01]  /*0c00*/  UMOV UR7, 0x3f899999 ;  /* 0x3f89999900077882 */ /* 0x000fe20000000000 */
[----:B------:R-:W-:-:S05]  /*0c10*/  DADD R12, R12, R12 ;  /* 0x000000000c0c7229 */ /* 0x000fca000000000c */
[----:B------:R-:W-:Y:S01]  /*0c20*/  DFMA R18, R20, R18, UR6 ;  /* 0x0000000614127e2b */ /* 0x000fe20008000012 */
[----:B------:R-:W-:Y:S01]  /*0c30*/  UMOV UR6, 0x55555555 ;  /* 0x5555555500067882 */ /* 0x000fe20000000000 */
[----:B------:R-:W-:Y:S01]  /*0c40*/  UMOV UR7, 0x3fb55555 ;  /* 0x3fb5555500077882 */ /* 0x000fe20000000000 */
[----:B------:R-:W-:-:S05]  /*0c50*/  DFMA R12, R10, -R8, R12 ;  /* 0x800000080a0c722b */ /* 0x000fca000000000c */
[----:B------:R-:W-:-:S03]  /*0c60*/  DFMA R10, R20, R18, UR6 ;  /* 0x00000006140a7e2b */ /* 0x000fc60008000012 */
[----:B------:R-:W-:Y:S02]  /*0c70*/  DMUL R12, R14, R12 ;  /* 0x0000000c0e0c7228 */ /* 0x000fe40000000000 */
[----:B------:R-:W-:-:S03]  /*0c80*/  DMUL R14, R8, R8 ;  /* 0x00000008080e7228 */ /* 0x000fc60000000000 */
[----:B------:R-:W-:Y:S01]  /*0c90*/  DADD R16, -R10, UR6 ;  /* 0x000000060a107e29 */ /* 0x000fe20008000100 */
[----:B------:R-:W-:Y:S01]  /*0ca0*/  UMOV UR6, 0xb9e7b0 ;  /* 0x00b9e7b000067882 */ /* 0x000fe20000000000 */
[----:B------:R-:W-:-:S03]  /*0cb0*/  UMOV UR7, 0x3c46a4cb ;  /* 0x3c46a4cb00077882 */ /* 0x000fc60000000000 */
[----:B------:R-:W-:-:S03]  /*0cc0*/  DFMA R22, R8, R8, -R14 ;  /* 0x000000080816722b */ /* 0x000fc6000000080e */
[----:B------:R-:W-:Y:S02]  /*0cd0*/  DFMA R16, R20, R18, R16 ;  /* 0x000000121410722b */ /* 0x000fe40000000010 */
[----:B------:R-:W-:Y:S01]  /*0ce0*/  DMUL R18, R8, R14 ;  /* 0x0000000e08127228 */ /* 0x000fe20000000000 */
[----:B------:R-:W-:Y:S01]  /*0cf0*/  VIADD R21, R13, 0x100000 ;  /* 0x001000000d157836 */ /* 0x000fe20000000000 */
[----:B------:R-:W-:-:S04]  /*0d00*/  MOV R20, R12 ;  /* 0x0000000c00147202 */ /* 0x000fc80000000f00 */
[----:B------:R-:W-:Y:S01]  /*0d10*/  DADD R16, R16, -UR6 ;  /* 0x8000000610107e29 */ /* 0x000fe20008000000 */
[----:B------:R-:W-:Y:S01]  /*0d20*/  UMOV UR6, 0x80000000 ;  /* 0x8000000000067882 */ /* 0x000fe20000000000 */
[C---:B------:R-:W-:Y:S01]  /*0d30*/  DFMA R20, R8.reuse, R20, R22 ;  /* 0x000000140814722b */ /* 0x040fe20000000016 */
[----:B------:R-:W-:Y:S01]  /*0d40*/  UMOV UR7, 0x43300000 ;  /* 0x4330000000077882 */ /* 0x000fe20000000000 */
[----:B------:R-:W-:-:S08]  /*0d50*/  DFMA R22, R8, R14, -R18 ;  /* 0x0000000e0816722b */ /* 0x000fd00000000812 */
[----:B------:R-:W-:Y:S02]  /*0d60*/  DFMA R22, R12, R14, R22 ;  /* 0x0000000e0c16722b */ /* 0x000fe40000000016 */
[----:B------:R-:W-:-:S06]  /*0d70*/  DADD R14, R10, R16 ;  /* 0x000000000a0e7229 */ /* 0x000fcc0000000010 */
[----:B------:R-:W-:Y:S02]  /*0d80*/  DFMA R20, R8, R20, R22 ;  /* 0x000000140814722b */ /* 0x000fe40000000016 */
[----:B------:R-:W-:Y:S02]  /*0d90*/  DADD R22, R10, -R14 ;  /* 0x000000000a167229 */ /* 0x000fe4000000080e */
[----:B------:R-:W-:-:S06]  /*0da0*/  DMUL R10, R14, R18 ;  /* 0x000000120e0a7228 */ /* 0x000fcc0000000000 */
[----:B------:R-:W-:Y:S02]  /*0db0*/  DADD R22, R16, R22 ;  /* 0x0000000010167229 */ /* 0x000fe40000000016 */
[----:B------:R-:W-:-:S08]  /*0dc0*/  DFMA R16, R14, R18, -R10 ;  /* 0x000000120e10722b */ /* 0x000fd0000000080a */
[----:B------:R-:W-:-:S08]  /*0dd0*/  DFMA R16, R14, R20, R16 ;  /* 0x000000140e10722b */ /* 0x000fd00000000010 */
[----:B------:R-:W-:-:S08]  /*0de0*/  DFMA R22, R22, R18, R16 ;  /* 0x000000121616722b */ /* 0x000fd00000000010 */
[----:B------:R-:W-:-:S08]  /*0df0*/  DADD R14, R10, R22 ;  /* 0x000000000a0e7229 */ /* 0x000fd00000000016 */
[--C-:B------:R-:W-:Y:S02]  /*0e00*/  DADD R16, R8, R14.reuse ;  /* 0x0000000008107229 */ /* 0x100fe4000000000e */
[----:B------:R-:W-:-:S06]  /*0e10*/  DADD R10, R10, -R14 ;  /* 0x000000000a0a7229 */ /* 0x000fcc000000080e */
[----:B------:R-:W-:Y:S02]  /*0e20*/  DADD R8, R8, -R16 ;  /* 0x0000000008087229 */ /* 0x000fe40000000810 */
[----:B------:R-:W-:-:S06]  /*0e30*/  DADD R10, R22, R10 ;  /* 0x00000000160a7229 */ /* 0x000fcc000000000a */
[----:B------:R-:W-:-:S08]  /*0e40*/  DADD R8, R14, R8 ;  /* 0x000000000e087229 */ /* 0x000fd00000000008 */
[----:B------:R-:W-:-:S08]  /*0e50*/  DADD R8, R10, R8 ;  /* 0x000000000a087229 */ /* 0x000fd00000000008 */
[----:B------:R-:W-:Y:S01]  /*0e60*/  DADD R12, R12, R8 ;  /* 0x000000000c0c7229 */ /* 0x000fe20000000008 */
[----:B------:R-:W-:Y:S01]  /*0e70*/  LOP3.LUT R8, R6, 0x80000000, RZ, 0x3c, !PT ;  /* 0x8000000006087812 */ /* 0x000fe200078e3cff */
[----:B------:R-:W-:-:S06]  /*0e80*/  IMAD.MOV.U32 R9, RZ, RZ, 0x43300000 ;  /* 0x43300000ff097424 */ /* 0x000fcc00078e00ff */
[----:B------:R-:W-:Y:S02]  /*0e90*/  DADD R10, R16, R12 ;  /* 0x00000000100a7229 */ /* 0x000fe4000000000c */
[----:B------:R-:W-:Y:S01]  /*0ea0*/  DADD R8, R8, -UR6 ;  /* 0x8000000608087e29 */ /* 0x000fe20008000000 */
[----:B------:R-:W-:Y:S01]  /*0eb0*/  UMOV UR6, 0xfefa39ef ;  /* 0xfefa39ef00067882 */ /* 0x000fe20000000000 */
[----:B------:R-:W-:-:S04]  /*0ec0*/  UMOV UR7, 0x3fe62e42 ;  /* 0x3fe62e4200077882 */ /* 0x000fc80000000000 */
[--C-:B------:R-:W-:Y:S02]  /*0ed0*/  DADD R16, R16, -R10.reuse ;  /* 0x0000000010107229 */ /* 0x100fe4000000080a */
[----:B------:R-:W-:-:S06]  /*0ee0*/  DFMA R6, R8, UR6, R10 ;  /* 0x0000000608067c2b */ /* 0x000fcc000800000a */
[----:B------:R-:W-:Y:S02]  /*0ef0*/  DADD R16, R12, R16 ;  /* 0x000000000c107229 */ /* 0x000fe40000000010 */
[----:B------:R-:W-:-:S08]  /*0f00*/  DFMA R14, R8, -UR6, R6 ;  /* 0x80000006080e7c2b */ /* 0x000fd00008000006 */
[----:B------:R-:W-:-:S08]  /*0f10*/  DADD R14, -R10, R14 ;  /* 0x000000000a0e7229 */ /* 0x000fd0000000010e */
[----:B------:R-:W-:-:S08]  /*0f20*/  DADD R14, R16, -R14 ;  /* 0x00000000100e7229 */ /* 0x000fd0000000080e */
[----:B------:R-:W-:-:S08]  /*0f30*/  DFMA R14, R8, UR8, R14 ;  /* 0x00000008080e7c2b */ /* 0x000fd0000800000e */
[----:B------:R-:W-:-:S08]  /*0f40*/  DADD R8, R6, R14 ;  /* 0x0000000006087229 */ /* 0x000fd0000000000e */
[----:B------:R-:W-:Y:S02]  /*0f50*/  DADD R6, R6, -R8 ;  /* 0x0000000006067229 */ /* 0x000fe40000000808 */
[----:B------:R-:W-:-:S06]  /*0f60*/  DMUL R10, R8, 2 ;  /* 0x40000000080a7828 */ /* 0x000fcc0000000000 */
[----:B------:R-:W-:Y:S02]  /*0f70*/  DADD R14, R14, R6 ;  /* 0x000000000e0e7229 */ /* 0x000fe40000000006 */
[----:B------:R-:W-:Y:S01]  /*0f80*/  DFMA R8, R8, 2, -R10 ;  /* 0x400000000808782b */ /* 0x000fe2000000080a */
[----:B------:R-:W-:Y:S01]  /*0f90*/  MOV R6, 0x652b82fe ;  /* 0x652b82fe00067802 */ /* 0x000fe20000000f00 */
[----:B------:R-:W-:-:S06]  /*0fa0*/  IMAD.MOV.U32 R7, RZ, RZ, 0x3ff71547 ;  /* 0x3ff71547ff077424 */ /* 0x000fcc00078e00ff */
[----:B------:R-:W-:-:S08]  /*0fb0*/  DFMA R14, R14, 2, R8 ;  /* 0x400000000e0e782b */ /* 0x000fd00000000008 */
[----:B------:R-:W-:-:S08]  /*0fc0*/  DADD R8, R10, R14 ;  /* 0x000000000a087229 */ /* 0x000fd0000000000e */
[----:B------:R-:W-:Y:S02]  /*0fd0*/  DFMA R6, R8, R6, 6.75539944105574400000e+15 ;  /* 0x433800000806742b */ /* 0x000fe40000000006 */
[----:B------:R-:W-:Y:S01]  /*0fe0*/  FSETP.GEU.AND P0, PT, |R9|, 4.1917929649353027344, PT ;  /* 0x4086232b0900780b */ /* 0x000fe20003f0e200 */
[----:B------:R-:W-:-:S05]  /*0ff0*/  DADD R10, R10, -R8 ;  /* 0x000000000a0a7229 */ /* 0x000fca0000000808 */
[----:B------:R-:W-:-:S03]  /*1000*/  DADD R12, R6, -6.75539944105574400000e+15 ;  /* 0xc3380000060c7429 */ /* 0x000fc60000000000 */
[----:B------:R-:W-:-:S05]  /*1010*/  DADD R14, R14, R10 ;  /* 0x000000000e0e7229 */ /* 0x000fca000000000a */
[----:B------:R-:W-:Y:S01]  /*1020*/  DFMA R16, R12, -UR6, R8 ;  /* 0x800000060c107c2b */ /* 0x000fe20008000008 */
[----:B------:R-:W-:Y:S01]  /*1030*/  UMOV UR6, 0x3b39803f ;  /* 0x3b39803f00067882 */ /* 0x000fe20000000000 */
[----:B------:R-:W-:-:S06]  /*1040*/  UMOV UR7, 0x3c7abc9e ;  /* 0x3c7abc9e00077882 */ /* 0x000fcc0000000000 */
[----:B------:R-:W-:Y:S01]  /*1050*/  DFMA R12, R12, -UR6, R16 ;  /* 0x800000060c0c7c2b */ /* 0x000fe20008000010 */
[----:B------:R-:W-:Y:S01]  /*1060*/  UMOV UR6, 0x69ce2bdf ;  /* 0x69ce2bdf00067882 */ /* 0x000fe20000000000 */
[----:B------:R-:W-:Y:S01]  /*1070*/  IMAD.MOV.U32 R16, RZ, RZ, -0x35dec16 ;  /* 0xfca213eaff107424 */ /* 0x000fe200078e00ff */
[----:B------:R-:W-:Y:S01]  /*1080*/  UMOV UR7, 0x3e5ade15 ;  /* 0x3e5ade1500077882 */ /* 0x000fe20000000000 */
[----:B------:R-:W-:-:S06]  /*1090*/  IMAD.MOV.U32 R17, RZ, RZ, 0x3e928af3 ;  /* 0x3e928af3ff117424 */ /* 0x000fcc00078e00ff */
        /* <DEDUP_REMOVED lines=24> */
[----:B------:R-:W-:-:S08]  /*1220*/  DFMA R16, R12, R16, UR6 ;  /* 0x000000060c107e2b */ /* 0x000fd00008000010 */
[----:B------:R-:W-:-:S08]  /*1230*/  DFMA R16, R12, R16, 1 ;  /* 0x3ff000000c10742b */ /* 0x000fd00000000010 */
[----:B------:R-:W-:-:S10]  /*1240*/  DFMA R12, R12, R16, 1 ;  /* 0x3ff000000c0c742b */ /* 0x000fd40000000010 */
[----:B------:R-:W-:Y:S01]  /*1250*/  LEA R11, R6, R13, 0x14 ;  /* 0x0000000d060b7211 */ /* 0x000fe200078ea0ff */
[----:B------:R-:W-:Y:S01]  /*1260*/  IMAD.MOV.U32 R10, RZ, RZ, R12 ;  /* 0x000000ffff0a7224 */ /* 0x000fe200078e000c */
[----:B------:R-:W-:Y:S06]  /*1270*/  @!P0 BRA `(.L_x_12) ;  /* 0x0000000000308947 */ /* 0x000fec0003800000 */
[----:B------:R-:W-:Y:S01]  /*1280*/  FSETP.GEU.AND P1, PT, |R9|, 4.2275390625, PT ;  /* 0x408748000900780b */ /* 0x000fe20003f2e200 */
[C---:B------:R-:W-:Y:S02]  /*1290*/  DADD R10, R8.reuse, +INF ;  /* 0x7ff00000080a7429 */ /* 0x040fe40000000000 */
[----:B------:R-:W-:-:S08]  /*12a0*/  DSETP.GEU.AND P0, PT, R8, RZ, PT ;  /* 0x000000ff0800722a */ /* 0x000fd00003f0e000 */
[----:B------:R-:W-:Y:S02]  /*12b0*/  FSEL R10, R10, RZ, P0 ;  /* 0x000000ff0a0a7208 */ /* 0x000fe40000000000 */
[----:B------:R-:W-:Y:S02]  /*12c0*/  @!P1 LEA.HI R7, R6, R6, RZ, 0x1 ;  /* 0x0000000606079211 */ /* 0x000fe400078f08ff */
[----:B------:R-:W-:Y:S02]  /*12d0*/  FSEL R11, R11, RZ, P0 ;  /* 0x000000ff0b0b7208 */ /* 0x000fe40000000000 */
[----:B------:R-:W-:-:S05]  /*12e0*/  @!P1 SHF.R.S32.HI R7, RZ, 0x1, R7 ;  /* 0x00000001ff079819 */ /* 0x000fca0000011407 */
[----:B------:R-:W-:Y:S02]  /*12f0*/  @!P1 IMAD.IADD R6, R6, 0x1, -R7 ;  /* 0x0000000106069824 */ /* 0x000fe400078e0a07 */
[----:B------:R-:W-:-:S03]  /*1300*/  @!P1 IMAD R13, R7, 0x100000, R13 ;  /* 0x00100000070d9824 */ /* 0x000fc600078e020d */
[----:B------:R-:W-:Y:S02]  /*1310*/  @!P1 LEA R7, R6, 0x3ff00000, 0x14 ;  /* 0x3ff0000006079811 */ /* 0x000fe400078ea0ff */
[----:B------:R-:W-:-:S06]  /*1320*/  @!P1 MOV R6, RZ ;  /* 0x000000ff00069202 */ /* 0x000fcc0000000f00 */
[----:B------:R-:W-:-:S11]  /*1330*/  @!P1 DMUL R10, R12, R6 ;  /* 0x000000060c0a9228 */ /* 0x000fd60000000000 */
.L_x_12:
[----:B------:R-:W-:Y:S01]  /*1340*/  DFMA R14, R14, R10, R10 ;  /* 0x0000000a0e0e722b */ /* 0x000fe2000000000a */
[----:B------:R-:W-:Y:S01]  /*1350*/  IMAD.MOV.U32 R6, RZ, RZ, R0 ;  /* 0x000000ffff067224 */ /* 0x000fe200078e0000 */
[----:B------:R-:W-:Y:S01]  /*1360*/  DSETP.NEU.AND P0, PT, |R10|, +INF , PT ;  /* 0x7ff000000a00742a */ /* 0x000fe20003f0d200 */
[----:B------:R-:W-:-:S07]  /*1370*/  IMAD.MOV.U32 R7, RZ, RZ, 0x0 ;  /* 0x00000000ff077424 */ /* 0x000fce00078e00ff */
[----:B------:R-:W-:Y:S02]  /*1380*/  FSEL R12, R10, R14, !P0 ;  /* 0x0000000e0a0c7208 */ /* 0x000fe40004000000 */
[----:B------:R-:W-:Y:S01]  /*1390*/  FSEL R13, R11, R15, !P0 ;  /* 0x0000000f0b0d7208 */ /* 0x000fe20004000000 */
[----:B------:R-:W-:Y:S06]  /*13a0*/  RET.REL.NODEC R6 `(_Z17compute_distancesP5PointP8DistanceiS_) ;  /* 0xffffffec06147950 */ /* 0x000fec0003c3ffff */
.L_x_13:
[----:B------:R-:W-:-:S00]  /*13b0*/  BRA `(.L_x_13) ;  /* 0xfffffffc00fc7947 */ /* 0x000fc0000383ffff */
[----:B------:R-:W-:-:S00]  /*13c0*/  NOP ;  /* 0x0000000000007918 */ /* 0x000fc00000000000 */
        /* <DEDUP_REMOVED lines=11> */
.L_x_20:


//--------------------- .text._Z13min_reductionP8Distancei --------------------------
	.section	.text._Z13min_reductionP8Distancei,"ax",@progbits
	.align	128
        .global         _Z13min_reductionP8Distancei
        .type           _Z13min_reductionP8Distancei,@function
        .size           _Z13min_reductionP8Distancei,(.L_x_22 - _Z13min_reductionP8Distancei)
        .other          _Z13min_reductionP8Distancei,@"STO_CUDA_ENTRY STV_DEFAULT"
_Z13min_reductionP8Distancei:
.text._Z13min_reductionP8Distancei:
[----:B------:R-:W0:Y:S01]  /*0000*/  LDC R1, c[0x0][0x37c] ;  /* 0x0000df00ff017b82 */ /* 0x000e220000000800 */
[----:B------:R-:W1:Y:S01]  /*0010*/  LDCU UR4, c[0x0][0x360] ;  /* 0x00006c00ff0477ac */ /* 0x000e620008000800 */
[----:B------:R-:W-:Y:S01]  /*0020*/  MOV R0, 0x0 ;  /* 0x0000000000007802 */ /* 0x000fe20000000f00 */
[----:B------:R-:W-:Y:S01]  /*0030*/  HFMA2 R5, -RZ, RZ, 0, 0 ;  /* 0x00000000ff057431 */ /* 0x000fe200000001ff */
[----:B------:R-:W2:Y:S04]  /*0040*/  LDCU.64 UR36, c[0x0][0x358] ;  /* 0x00006b00ff2477ac */ /* 0x000ea80008000a00 */
[----:B------:R3:W4:Y:S01]  /*0050*/  LDC.64 R2, c[0x4][R0] ;  /* 0x0100000000027b82 */ /* 0x0007220000000a00 */
[----:B-1----:R-:W-:Y:S02]  /*0060*/  USHF.L.U32 UR38, UR4, 0x1, URZ ;  /* 0x0000000104267899 */ /* 0x002fe400080006ff */
[----:B------:R-:W-:-:S04]  /*0070*/  MOV R16, UR4 ;  /* 0x0000000400107c02 */ /* 0x000fc80008000f00 */
[----:B--23--:R-:W-:-:S07]  /*0080*/  MOV R4, UR38 ;  /* 0x0000002600047c02 */ /* 0x00cfce0008000f00 */
[----:B------:R-:W-:-:S07]  /*0090*/  LEPC R20, `(.L_x_14) ;  /* 0x000000001014794e */ /* 0x000fce0000000000 */
[----:B0---4-:R-:W-:Y:S05]  /*00a0*/  CALL.ABS.NOINC R2 ;  /* 0x0000000002007343 */ /* 0x011fea0003c00000 */
.L_x_14:
[----:B------:R-:W0:Y:S01]  /*00b0*/  S2R R7, SR_TID.X ;  /* 0x0000000000077919 */ /* 0x000e220000002100 */
[----:B------:R-:W1:Y:S01]  /*00c0*/  LDC.64 R12, c[0x0][0x380] ;  /* 0x0000e000ff0c7b82 */ /* 0x000e620000000a00 */
[----:B------:R-:W0:Y:S02]  /*00d0*/  S2R R0, SR_CTAID.X ;  /* 0x0000000000007919 */ /* 0x000e240000002500 */
[----:B0-----:R-:W-:-:S04]  /*00e0*/  IMAD R3, R0, UR38, R7 ;  /* 0x0000002600037c24 */ /* 0x001fc8000f8e0207 */
[----:B-1----:R-:W-:-:S05]  /*00f0*/  IMAD.WIDE R2, R3, 0x8, R12 ;  /* 0x0000000803027825 */ /* 0x002fca00078e020c */
[----:B------:R-:W2:Y:S04]  /*0100*/  LDG.E R15, desc[UR36][R2.64] ;  /* 0x00000024020f7981 */ /* 0x000ea8000c1e1900 */
[----:B------:R-:W3:Y:S01]  /*0110*/  LDG.E R17, desc[UR36][R2.64+0x4] ;  /* 0x0000042402117981 */ /* 0x000ee2000c1e1900 */
[----:B------:R-:W0:Y:S01]  /*0120*/  S2UR UR5, SR_CgaCtaId ;  /* 0x00000000000579c3 */ /* 0x000e220000008800 */
[----:B------:R-:W-:Y:S01]  /*0130*/  IADD3 R19, PT, PT, R16, R7, RZ ;  /* 0x0000000710137210 */ /* 0x000fe20007ffe0ff */
[----:B------:R-:W-:Y:S01]  /*0140*/  UMOV UR4, 0x400 ;  /* 0x0000040000047882 */ /* 0x000fe20000000000 */
[----:B------:R-:W-:-:S04]  /*0150*/  IMAD.WIDE.U32 R8, R7, 0x8, R4 ;  /* 0x0000000807087825 */ /* 0x000fc800078e0004 */
[----:B------:R-:W-:-:S04]  /*0160*/  IMAD R11, R0, UR38, R19 ;  /* 0x00000026000b7c24 */ /* 0x000fc8000f8e0213 */
[----:B------:R-:W-:Y:S01]  /*0170*/  IMAD.WIDE.U32 R12, R11, 0x8, R12 ;  /* 0x000000080b0c7825 */ /* 0x000fe200078e000c */
[----:B0-----:R-:W-:-:S09]  /*0180*/  ULEA UR4, UR5, UR4, 0x18 ;  /* 0x0000000405047291 */ /* 0x001fd2000f8ec0ff */
[----:B------:R-:W-:Y:S04]  /*0190*/  STS.64 [UR4], R4 ;  /* 0x00000004ff007988 */ /* 0x000fe80008000a04 */
[----:B--2---:R-:W-:Y:S04]  /*01a0*/  ST.E desc[UR36][R8.64], R15 ;  /* 0x0000000f08007985 */ /* 0x004fe8000c101924 */
[----:B---3--:R-:W-:Y:S04]  /*01b0*/  ST.E desc[UR36][R8.64+0x4], R17 ;  /* 0x0000041108007985 */ /* 0x008fe8000c101924 */
[----:B------:R-:W2:Y:S04]  /*01c0*/  LDG.E R21, desc[UR36][R12.64] ;  /* 0x000000240c157981 */ /* 0x000ea8000c1e1900 */
[----:B------:R-:W3:Y:S04]  /*01d0*/  LDG.E R23, desc[UR36][R12.64+0x4] ;  /* 0x000004240c177981 */ /* 0x000ee8000c1e1900 */
[----:B------:R-:W0:Y:S01]  /*01e0*/  LDS.64 R10, [UR4] ;  /* 0x00000004ff0a7984 */ /* 0x000e220008000a00 */
[----:B------:R-:W-:Y:S05]  /*01f0*/  WARPSYNC.ALL ;  /* 0x0000000000007948 */ /* 0x000fea0003800000 */
[----:B0-----:R-:W-:-:S05]  /*0200*/  IMAD.WIDE.U32 R10, R19, 0x8, R10 ;  /* 0x00000008130a7825 */ /* 0x001fca00078e000a */
[----:B--2---:R0:W-:Y:S04]  /*0210*/  ST.E desc[UR36][R10.64], R21 ;  /* 0x000000150a007985 */ /* 0x0041e8000c101924 */
[----:B---3--:R0:W-:Y:S01]  /*0220*/  ST.E desc[UR36][R10.64+0x4], R23 ;  /* 0x000004170a007985 */ /* 0x0081e2000c101924 */
[----:B------:R-:W-:Y:S06]  /*0230*/  BAR.SYNC.DEFER_BLOCKING 0x0 ;  /* 0x0000000000007b1d */ /* 0x000fec0000010000 */
.L_x_17:
[----:B------:R-:W-:Y:S01]  /*0240*/  ISETP.GE.U32.AND P0, PT, R7, R16, PT ;  /* 0x000000100700720c */ /* 0x000fe20003f06070 */
[----:B------:R-:W-:-:S12]  /*0250*/  BSSY.RECONVERGENT B0, `(.L_x_15) ;  /* 0x0000010000007945 */ /* 0x000fd80003800200 */
[----:B-1----:R-:W-:Y:S05]  /*0260*/  @P0 BRA `(.L_x_16) ;  /* 0x0000000000380947 */ /* 0x002fea0003800000 */
[----:B------:R-:W1:Y:S01]  /*0270*/  S2UR UR5, SR_CgaCtaId ;  /* 0x00000000000579c3 */ /* 0x000e620000008800 */
[----:B------:R-:W-:Y:S02]  /*0280*/  UMOV UR4, 0x400 ;  /* 0x0000040000047882 */ /* 0x000fe40000000000 */
[----:B-1----:R-:W-:-:S09]  /*0290*/  ULEA UR4, UR5, UR4, 0x18 ;  /* 0x0000000405047291 */ /* 0x002fd2000f8ec0ff */
[----:B------:R-:W1:Y:S02]  /*02a0*/  LDS.64 R4, [UR4] ;  /* 0x00000004ff047984 */ /* 0x000e640008000a00 */
[----:B-1----:R-:W-:-:S05]  /*02b0*/  IMAD.WIDE.U32 R4, R7, 0x8, R4 ;  /* 0x0000000807047825 */ /* 0x002fca00078e0004 */
[----:B------:R-:W2:Y:S01]  /*02c0*/  LD.E R0, desc[UR36][R4.64] ;  /* 0x0000002404007980 */ /* 0x000ea2000c101900 */
[----:B------:R-:W-:-:S05]  /*02d0*/  IMAD.WIDE R8, R16, 0x8, R4 ;  /* 0x0000000810087825 */ /* 0x000fca00078e0204 */
[----:B0-----:R-:W2:Y:S02]  /*02e0*/  LD.E R11, desc[UR36][R8.64] ;  /* 0x00000024080b7980 */ /* 0x001ea4000c101900 */
[----:B--2---:R-:W-:-:S13]  /*02f0*/  FSETP.GEU.AND P0, PT, R11, R0, PT ;  /* 0x000000000b00720b */ /* 0x004fda0003f0e000 */
[----:B------:R-:W2:Y:S01]  /*0300*/  @!P0 LD.E R13, desc[UR36][R8.64+0x4] ;  /* 0x00000424080d8980 */ /* 0x000ea2000c101900 */
[----:B------:R-:W-:-:S03]  /*0310*/  @P0 MOV R11, R0 ;  /* 0x00000000000b0202 */ /* 0x000fc60000000f00 */
[----:B------:R-:W2:Y:S04]  /*0320*/  @P0 LD.E R13, desc[UR36][R4.64+0x4] ;  /* 0x00000424040d0980 */ /* 0x000ea8000c101900 */
[----:B------:R1:W-:Y:S04]  /*0330*/  ST.E desc[UR36][R4.64], R11 ;  /* 0x0000000b04007985 */ /* 0x0003e8000c101924 */
[----:B--2---:R1:W-:Y:S02]  /*0340*/  ST.E desc[UR36][R4.64+0x4], R13 ;  /* 0x0000040d04007985 */ /* 0x0043e4000c101924 */
.L_x_16:
[----:B------:R-:W-:Y:S05]  /*0350*/  BSYNC.RECONVERGENT B0 ;  /* 0x0000000000007941 */ /* 0x000fea0003800200 */
.L_x_15:
[----:B------:R-:W-:Y:S01]  /*0360*/  BAR.SYNC.DEFER_BLOCKING 0x0 ;  /* 0x0000000000007b1d */ /* 0x000fe20000010000 */
[----:B------:R-:W-:Y:S02]  /*0370*/  ISETP.GT.U32.AND P0, PT, R16, 0x1, PT ;  /* 0x000000011000780c */ /* 0x000fe40003f04070 */
[----:B------:R-:W-:-:S11]  /*0380*/  SHF.R.U32.HI R16, RZ, 0x1, R16 ;  /* 0x00000001ff107819 */ /* 0x000fd60000011610 */
[----:B------:R-:W-:Y:S05]  /*0390*/  @P0 BRA `(.L_x_17) ;  /* 0xfffffffc00a80947 */ /* 0x000fea000383ffff */
[----:B------:R-:W-:-:S13]  /*03a0*/  ISETP.NE.AND P0, PT, R7, RZ, PT ;  /* 0x000000ff0700720c */ /* 0x000fda0003f05270 */
[----:B------:R-:W-:Y:S05]  /*03b0*/  @P0 EXIT ;  /* 0x000000000000094d */ /* 0x000fea0003800000 */
[----:B------:R-:W2:Y:S01]  /*03c0*/  S2UR UR5, SR_CgaCtaId ;  /* 0x00000000000579c3 */ /* 0x000ea20000008800 */
[----:B------:R-:W-:Y:S01]  /*03d0*/  UMOV UR4, 0x400 ;  /* 0x0000040000047882 */ /* 0x000fe20000000000 */
[----:B-1----:R-:W3:Y:S04]  /*03e0*/  LDG.E R13, desc[UR36][R2.64] ;  /* 0x00000024020d7981 */ /* 0x002ee8000c1e1900 */
[----:B------:R-:W4:Y:S02]  /*03f0*/  LDG.E R15, desc[UR36][R2.64+0x4] ;  /* 0x00000424020f7981 */ /* 0x000f24000c1e1900 */
[----:B------:R-:W1:Y:S01]  /*0400*/  LDC.64 R6, c[0x0][0x380] ;  /* 0x0000e000ff067b82 */ /* 0x000e620000000a00 */
[----:B--2---:R-:W-:-:S09]  /*0410*/  ULEA UR4, UR5, UR4, 0x18 ;  /* 0x0000000405047291 */ /* 0x004fd2000f8ec0ff */
[----:B------:R-:W0:Y:S04]  /*0420*/  LDS.64 R4, [UR4] ;  /* 0x00000004ff047984 */ /* 0x000e280008000a00 */
[----:B0-----:R-:W1:Y:S04]  /*0430*/  LD.E R11, desc[UR36][R4.64+0x4] ;  /* 0x00000424040b7980 */ /* 0x001e68000c101900 */
[----:B------:R-:W2:Y:S01]  /*0440*/  LD.E R9, desc[UR36][R4.64] ;  /* 0x0000002404097980 */ /* 0x000ea2000c101900 */
[----:B-1----:R-:W-:-:S03]  /*0450*/  IMAD.WIDE R6, R11, 0x8, R6 ;  /* 0x000000080b067825 */ /* 0x002fc600078e0206 */
[----:B------:R-:W-:Y:S04]  /*0460*/  STG.E desc[UR36][R2.64+0x4], R11 ;  /* 0x0000040b02007986 */ /* 0x000fe8000c101924 */
[----:B--2---:R-:W-:Y:S04]  /*0470*/  STG.E desc[UR36][R2.64], R9 ;  /* 0x0000000902007986 */ /* 0x004fe8000c101924 */
[----:B---3--:R-:W-:Y:S04]  /*0480*/  STG.E desc[UR36][R6.64], R13 ;  /* 0x0000000d06007986 */ /* 0x008fe8000c101924 */
[----:B----4-:R-:W-:Y:S01]  /*0490*/  STG.E desc[UR36][R6.64+0x4], R15 ;  /* 0x0000040f06007986 */ /* 0x010fe2000c101924 */
[----:B------:R-:W-:Y:S05]  /*04a0*/  EXIT ;  /* 0x000000000000794d */ /* 0x000fea0003800000 */
.L_x_18:
        /* <DEDUP_REMOVED lines=13> */
.L_x_22:


//--------------------- .nv.shared.reserved.0     --------------------------
	.section	.nv.shared.reserved.0,"aw",@nobits
	.weak		__nv_reservedSMEM_offset_0_alias
	.size		__nv_reservedSMEM_offset_0_alias, 0, 64
	.other		__nv_reservedSMEM_offset_0_alias,@"STO_CUDA_RESERVED_SHARED STV_DEFAULT"
__nv_reservedSMEM_offset_0_alias:
	.zero		0
	.zero		64


//--------------------- .nv.shared._Z13min_reductionP8Distancei --------------------------
	.section	.nv.shared._Z13min_reductionP8Distancei,"aw",@nobits
	.sectionflags	@""
	.align	8
.nv.shared._Z13min_reductionP8Distancei:
	.zero		1032


//--------------------- .nv.constant0._Z17compute_distancesP5PointP8DistanceiS_ --------------------------
	.section	.nv.constant0._Z17compute_distancesP5PointP8DistanceiS_,"a",@progbits
	.sectionflags	@""
	.align	4
.nv.constant0._Z17compute_distancesP5PointP8DistanceiS_:
	.zero		924


//--------------------- .nv.constant0._Z13min_reductionP8Distancei --------------------------
	.section	.nv.constant0._Z13min_reductionP8Distancei,"a",@progbits
	.sectionflags	@""
	.align	4
.nv.constant0._Z13min_reductionP8Distancei:
	.zero		908


//--------------------- SYMBOLS --------------------------

	.type		.nv.reservedSmem.offset0,@object
	.size		.nv.reservedSmem.offset0,0x4
	.type		.nv.reservedSmem.cap,@object
	.size		.nv.reservedSmem.cap,0x4
	.type		malloc,@function
